// auto-generated by cutlass_sweep.gemm — config: {"arch": "sm_100", "cluster_m": 1, "cluster_n": 1, "dtype": "e5m2", "dtype_b": "e5m2", "layout": "nt", "stages": 0, "tile_k": 32, "tile_m": 64, "tile_n": 64}
#include "cutlass/cutlass.h"
#include "cutlass/gemm/collective/collective_builder.hpp"
#include "cutlass/gemm/device/gemm_universal_adapter.h"
#include "cutlass/gemm/kernel/gemm_universal.hpp"
#include "cutlass/epilogue/collective/collective_builder.hpp"

using ElemA = cutlass::float_e5m2_t;
using ElemB = cutlass::float_e5m2_t;
using ElemCD = cutlass::float_e5m2_t;
using Acc  = float;
using TileShape    = cute::Shape<cute::_64, cute::_64, cute::_32>;
using ClusterShape = cute::Shape<cute::_1, cute::_1, cute::_1>;

using CollectiveEpilogue = typename cutlass::epilogue::collective::CollectiveBuilder<
    cutlass::arch::Sm100, cutlass::arch::OpClassTensorOp,
    TileShape, ClusterShape,
    cutlass::epilogue::collective::EpilogueTileAuto,
    Acc, Acc,
    ElemCD, cutlass::layout::RowMajor, 128 / cutlass::sizeof_bits<ElemCD>::value,
    ElemCD, cutlass::layout::RowMajor, 128 / cutlass::sizeof_bits<ElemCD>::value,
    cutlass::epilogue::collective::EpilogueScheduleAuto
  >::CollectiveOp;

using CollectiveMainloop = typename cutlass::gemm::collective::CollectiveBuilder<
    cutlass::arch::Sm100, cutlass::arch::OpClassTensorOp,
    ElemA, cutlass::layout::RowMajor, 128 / cutlass::sizeof_bits<ElemA>::value,
    ElemB, cutlass::layout::ColumnMajor, 128 / cutlass::sizeof_bits<ElemB>::value,
    Acc,
    TileShape, ClusterShape,
    cutlass::gemm::collective::StageCountAutoCarveout<static_cast<int>(sizeof(typename CollectiveEpilogue::SharedStorage))>,
    cutlass::gemm::collective::KernelScheduleAuto
  >::CollectiveOp;

using GemmKernel = cutlass::gemm::kernel::GemmUniversal<
    cute::Shape<int,int,int,int>,
    CollectiveMainloop,
    CollectiveEpilogue
>;
using Gemm = cutlass::gemm::device::GemmUniversalAdapter<GemmKernel>;

// Force the device kernel symbol into the cubin without needing a host main.
auto* _anchor = &cutlass::device_kernel<GemmKernel>;


// ===== COMPILED SASS (sm_100a) =====

	.target	sm_100a

	.elftype	@"ET_EXEC"


//--------------------- .note.nv.tkinfo           --------------------------
	.section	.note.nv.tkinfo,"",@"SHT_NOTE"
	.sectionflags	@"SHF_NOTE_NV_TKINFO"
	.tkinfo
        /*0018*/ 	.word	0x00000002
        /*0030*/ 	.string	""
        /*0030*/ 	.string	"ptxas"
        /*0030*/ 	.string	"Cuda compilation tools, release 13.0, V13.0.88"
        /*0030*/ 	.string	"Build cuda_13.0.r13.0/compiler.36424714_0"
        /*0030*/ 	.string	"-arch sm_100a -m 64 "



//--------------------- .note.nv.cuinfo           --------------------------
	.section	.note.nv.cuinfo,"",@"SHT_NOTE"
	.sectionflags	@"SHF_NOTE_NV_CUINFO"
        /*0018*/ 	.short	0x0002
        /*001a*/ 	.short	0x0064
        /*001c*/ 	.short	0x0082
	.zero		2


//--------------------- .nv.info                  --------------------------
	.section	.nv.info,"",@"SHT_CUDA_INFO"
	.align	4


	//----- nvinfo : EIATTR_REGCOUNT
	.align		4
        /*0000*/ 	.byte	0x04, 0x2f
        /*0002*/ 	.short	(.L_19 - .L_18)
	.align		4
.L_18:
        /*0004*/ 	.word	index@(_ZN7cutlass13device_kernelINS_4gemm6kernel13GemmUniversalIN4cute5tupleIJiiiiEEENS1_10collective13CollectiveMmaINS1_35MainloopSm100TmaUmmaWarpSpecializedILi54ELi2ELi4ENS5_IJNS4_1CILi1EEESB_SB_EEEEENS5_IJNSA_ILi64EEESE_NSA_ILi32EEEEEENS_12float_e5m2_tENS5_IJlSB_lEEESH_SI_NS4_8TiledMMAINS4_8MMA_AtomIJNS4_10MMA_TraitsINS4_19SM100_MMA_F8F6F4_SSEJSH_SH_fSE_SE_NS4_17integral_constantINS4_4UMMA5MajorELSP_0EEESQ_NSN_INSO_7ScaleInELSR_0EEESS_EEEEEENS4_6LayoutISC_NS5_IJNSA_ILi0EEESW_SW_EEEEENS5_IJNS4_10UnderscoreESZ_SZ_EEEEENS4_13SM90_TMA_LOADENS4_14ComposedLayoutINS4_7SwizzleILi1ELi4ELi3EEENS4_18smem_ptr_flag_bitsILi8EEENSV_INS5_IJNSA_ILi8EEESF_EEENS5_IJSF_SB_EEEEEEEvNS4_8identityES12_S1C_vS1D_EENS_8epilogue10collective18CollectiveEpilogueINS1F_23Sm100TmaWarpSpecializedILi1ELi1ELi32ELb0ELb0EEEJSG_NS5_IJNSV_ISE_SB_EES1K_EEESH_SI_SH_SI_NS1F_6fusion15FusionCallbacksIS1J_NS1M_17LinearCombinationISH_fSH_fLNS_15FloatRoundStyleE2EEESG_S1L_JEEENS4_5SM1004TMEM4LOAD26SM100_TMEM_LOAD_16dp32b32xES12_NS13_INS14_ILi2ELi4ELi3EEES17_NSV_INS5_IJS18_SE_EEENS5_IJSE_SB_EEEEEEENS4_39AutoVectorizingCopyWithAssumedAlignmentILi128EEENS4_14SM90_TMA_STOREES20_S22_S22_EEEvvEEEEvNT_6ParamsE)
        /*0008*/ 	.word	0x00000078


	//----- nvinfo : EIATTR_FRAME_SIZE
	.align		4
.L_19:
        /*000c*/ 	.byte	0x04, 0x11
        /*000e*/ 	.short	(.L_21 - .L_20)
	.align		4
.L_20:
        /*0010*/ 	.word	index@($__internal_2_$__cuda_sm10x_tcgen05_guardrail_trap_unallocated_columns_being_dealloced)
        /*0014*/ 	.word	0x00000000


	//----- nvinfo : EIATTR_FRAME_SIZE
	.align		4
.L_21:
        /*0018*/ 	.byte	0x04, 0x11
        /*001a*/ 	.short	(.L_23 - .L_22)
	.align		4
.L_22:
        /*001c*/ 	.word	index@($__internal_1_$__cuda_sm10x_tcgen05_guardrail_trap_phase_invalid_during_alloc)
        /*0020*/ 	.word	0x00000000


	//----- nvinfo : EIATTR_FRAME_SIZE
	.align		4
.L_23:
        /*0024*/ 	.byte	0x04, 0x11
        /*0026*/ 	.short	(.L_25 - .L_24)
	.align		4
.L_24:
        /*0028*/ 	.word	index@($__internal_0_$__cuda_sm10x_tcgen05_guardrail_trap_col_being_dealloced_not_returned_by_alloc)
        /*002c*/ 	.word	0x00000000


	//----- nvinfo : EIATTR_FRAME_SIZE
	.align		4
.L_25:
        /*0030*/ 	.byte	0x04, 0x11
        /*0032*/ 	.short	(.L_27 - .L_26)
	.align		4
.L_26:
        /*0034*/ 	.word	index@(_ZN7cutlass13device_kernelINS_4gemm6kernel13GemmUniversalIN4cute5tupleIJiiiiEEENS1_10collective13CollectiveMmaINS1_35MainloopSm100TmaUmmaWarpSpecializedILi54ELi2ELi4ENS5_IJNS4_1CILi1EEESB_SB_EEEEENS5_IJNSA_ILi64EEESE_NSA_ILi32EEEEEENS_12float_e5m2_tENS5_IJlSB_lEEESH_SI_NS4_8TiledMMAINS4_8MMA_AtomIJNS4_10MMA_TraitsINS4_19SM100_MMA_F8F6F4_SSEJSH_SH_fSE_SE_NS4_17integral_constantINS4_4UMMA5MajorELSP_0EEESQ_NSN_INSO_7ScaleInELSR_0EEESS_EEEEEENS4_6LayoutISC_NS5_IJNSA_ILi0EEESW_SW_EEEEENS5_IJNS4_10UnderscoreESZ_SZ_EEEEENS4_13SM90_TMA_LOADENS4_14ComposedLayoutINS4_7SwizzleILi1ELi4ELi3EEENS4_18smem_ptr_flag_bitsILi8EEENSV_INS5_IJNSA_ILi8EEESF_EEENS5_IJSF_SB_EEEEEEEvNS4_8identityES12_S1C_vS1D_EENS_8epilogue10collective18CollectiveEpilogueINS1F_23Sm100TmaWarpSpecializedILi1ELi1ELi32ELb0ELb0EEEJSG_NS5_IJNSV_ISE_SB_EES1K_EEESH_SI_SH_SI_NS1F_6fusion15FusionCallbacksIS1J_NS1M_17LinearCombinationISH_fSH_fLNS_15FloatRoundStyleE2EEESG_S1L_JEEENS4_5SM1004TMEM4LOAD26SM100_TMEM_LOAD_16dp32b32xES12_NS13_INS14_ILi2ELi4ELi3EEES17_NSV_INS5_IJS18_SE_EEENS5_IJSE_SB_EEEEEEENS4_39AutoVectorizingCopyWithAssumedAlignmentILi128EEENS4_14SM90_TMA_STOREES20_S22_S22_EEEvvEEEEvNT_6ParamsE)
        /*0038*/ 	.word	0x00000000


	//----- nvinfo : EIATTR_MIN_STACK_SIZE
	.align		4
.L_27:
        /*003c*/ 	.byte	0x04, 0x12
        /*003e*/ 	.short	(.L_29 - .L_28)
	.align		4
.L_28:
        /*0040*/ 	.word	index@(_ZN7cutlass13device_kernelINS_4gemm6kernel13GemmUniversalIN4cute5tupleIJiiiiEEENS1_10collective13CollectiveMmaINS1_35MainloopSm100TmaUmmaWarpSpecializedILi54ELi2ELi4ENS5_IJNS4_1CILi1EEESB_SB_EEEEENS5_IJNSA_ILi64EEESE_NSA_ILi32EEEEEENS_12float_e5m2_tENS5_IJlSB_lEEESH_SI_NS4_8TiledMMAINS4_8MMA_AtomIJNS4_10MMA_TraitsINS4_19SM100_MMA_F8F6F4_SSEJSH_SH_fSE_SE_NS4_17integral_constantINS4_4UMMA5MajorELSP_0EEESQ_NSN_INSO_7ScaleInELSR_0EEESS_EEEEEENS4_6LayoutISC_NS5_IJNSA_ILi0EEESW_SW_EEEEENS5_IJNS4_10UnderscoreESZ_SZ_EEEEENS4_13SM90_TMA_LOADENS4_14ComposedLayoutINS4_7SwizzleILi1ELi4ELi3EEENS4_18smem_ptr_flag_bitsILi8EEENSV_INS5_IJNSA_ILi8EEESF_EEENS5_IJSF_SB_EEEEEEEvNS4_8identityES12_S1C_vS1D_EENS_8epilogue10collective18CollectiveEpilogueINS1F_23Sm100TmaWarpSpecializedILi1ELi1ELi32ELb0ELb0EEEJSG_NS5_IJNSV_ISE_SB_EES1K_EEESH_SI_SH_SI_NS1F_6fusion15FusionCallbacksIS1J_NS1M_17LinearCombinationISH_fSH_fLNS_15FloatRoundStyleE2EEESG_S1L_JEEENS4_5SM1004TMEM4LOAD26SM100_TMEM_LOAD_16dp32b32xES12_NS13_INS14_ILi2ELi4ELi3EEES17_NSV_INS5_IJS18_SE_EEENS5_IJSE_SB_EEEEEEENS4_39AutoVectorizingCopyWithAssumedAlignmentILi128EEENS4_14SM90_TMA_STOREES20_S22_S22_EEEvvEEEEvNT_6ParamsE)
        /*0044*/ 	.word	0x00000000
.L_29:


//--------------------- .nv.compat                --------------------------
	.section	.nv.compat,"",@"SHT_CUDA_COMPAT_INFO"
	.align	4
        /*0000*/ 	.byte	0x02, 0x09, 0x01, 0x00, 0x02, 0x02, 0x02, 0x00, 0x02, 0x05, 0x05, 0x00, 0x03, 0x07, 0x01, 0x01
        /*0010*/ 	.byte	0x02, 0x03, 0x01, 0x00, 0x02, 0x06, 0x01, 0x00, 0x04, 0x0b, 0x08, 0x00, 0x09, 0x00, 0x00, 0x00
        /*0020*/ 	.byte	0x00, 0x00, 0x00, 0x00


//--------------------- .nv.info._ZN7cutlass13device_kernelINS_4gemm6kernel13GemmUniversalIN4cute5tupleIJiiiiEEENS1_10collective13CollectiveMmaINS1_35MainloopSm100TmaUmmaWarpSpecializedILi54ELi2ELi4ENS5_IJNS4_1CILi1EEESB_SB_EEEEENS5_IJNSA_ILi64EEESE_NSA_ILi32EEEEEENS_12float_e5m2_tENS5_IJlSB_lEEESH_SI_NS4_8TiledMMAINS4_8MMA_AtomIJNS4_10MMA_TraitsINS4_19SM100_MMA_F8F6F4_SSEJSH_SH_fSE_SE_NS4_17integral_constantINS4_4UMMA5MajorELSP_0EEESQ_NSN_INSO_7ScaleInELSR_0EEESS_EEEEEENS4_6LayoutISC_NS5_IJNSA_ILi0EEESW_SW_EEEEENS5_IJNS4_10UnderscoreESZ_SZ_EEEEENS4_13SM90_TMA_LOADENS4_14ComposedLayoutINS4_7SwizzleILi1ELi4ELi3EEENS4_18smem_ptr_flag_bitsILi8EEENSV_INS5_IJNSA_ILi8EEESF_EEENS5_IJSF_SB_EEEEEEEvNS4_8identityES12_S1C_vS1D_EENS_8epilogue10collective18CollectiveEpilogueINS1F_23Sm100TmaWarpSpecializedILi1ELi1ELi32ELb0ELb0EEEJSG_NS5_IJNSV_ISE_SB_EES1K_EEESH_SI_SH_SI_NS1F_6fusion15FusionCallbacksIS1J_NS1M_17LinearCombinationISH_fSH_fLNS_15FloatRoundStyleE2EEESG_S1L_JEEENS4_5SM1004TMEM4LOAD26SM100_TMEM_LOAD_16dp32b32xES12_NS13_INS14_ILi2ELi4ELi3EEES17_NSV_INS5_IJS18_SE_EEENS5_IJSE_SB_EEEEEEENS4_39AutoVectorizingCopyWithAssumedAlignmentILi128EEENS4_14SM90_TMA_STOREES20_S22_S22_EEEvvEEEEvNT_6ParamsE --------------------------
	.section	.nv.info._ZN7cutlass13device_kernelINS_4gemm6kernel13GemmUniversalIN4cute5tupleIJiiiiEEENS1_10collective13CollectiveMmaINS1_35MainloopSm100TmaUmmaWarpSpecializedILi54ELi2ELi4ENS5_IJNS4_1CILi1EEESB_SB_EEEEENS5_IJNSA_ILi64EEESE_NSA_ILi32EEEEEENS_12float_e5m2_tENS5_IJlSB_lEEESH_SI_NS4_8TiledMMAINS4_8MMA_AtomIJNS4_10MMA_TraitsINS4_19SM100_MMA_F8F6F4_SSEJSH_SH_fSE_SE_NS4_17integral_constantINS4_4UMMA5MajorELSP_0EEESQ_NSN_INSO_7ScaleInELSR_0EEESS_EEEEEENS4_6LayoutISC_NS5_IJNSA_ILi0EEESW_SW_EEEEENS5_IJNS4_10UnderscoreESZ_SZ_EEEEENS4_13SM90_TMA_LOADENS4_14ComposedLayoutINS4_7SwizzleILi1ELi4ELi3EEENS4_18smem_ptr_flag_bitsILi8EEENSV_INS5_IJNSA_ILi8EEESF_EEENS5_IJSF_SB_EEEEEEEvNS4_8identityES12_S1C_vS1D_EENS_8epilogue10collective18CollectiveEpilogueINS1F_23Sm100TmaWarpSpecializedILi1ELi1ELi32ELb0ELb0EEEJSG_NS5_IJNSV_ISE_SB_EES1K_EEESH_SI_SH_SI_NS1F_6fusion15FusionCallbacksIS1J_NS1M_17LinearCombinationISH_fSH_fLNS_15FloatRoundStyleE2EEESG_S1L_JEEENS4_5SM1004TMEM4LOAD26SM100_TMEM_LOAD_16dp32b32xES12_NS13_INS14_ILi2ELi4ELi3EEES17_NSV_INS5_IJS18_SE_EEENS5_IJSE_SB_EEEEEEENS4_39AutoVectorizingCopyWithAssumedAlignmentILi128EEENS4_14SM90_TMA_STOREES20_S22_S22_EEEvvEEEEvNT_6ParamsE,"",@"SHT_CUDA_INFO"
	.sectionflags	@""
	.align	4


	//----- nvinfo : EIATTR_CUDA_API_VERSION
	.align		4
        /*0000*/ 	.byte	0x04, 0x37
        /*0002*/ 	.short	(.L_31 - .L_30)
.L_30:
        /*0004*/ 	.word	0x00000082


	//----- nvinfo : EIATTR_KPARAM_INFO
	.align		4
.L_31:
        /*0008*/ 	.byte	0x04, 0x17
        /*000a*/ 	.short	(.L_33 - .L_32)
.L_32:
        /*000c*/ 	.word	0x00000000
        /*0010*/ 	.short	0x0000
        /*0012*/ 	.short	0x0000
        /*0014*/ 	.byte	0x00, 0xf0, 0x01, 0x20


	//----- nvinfo : EIATTR_AT_ENTRY_FRAGMENTS
	.align		4
.L_33:
        /*0018*/ 	.byte	0x04, 0x4f
        /*001a*/ 	.short	(.L_35 - .L_34)


	//   ....[0]....
.L_34:
        /*001c*/ 	.word	0x00000006


	//----- nvinfo : EIATTR_RESERVED_SMEM_USED
	.align		4
.L_35:
        /*0020*/ 	.byte	0x01, 0x41
	.zero		2


	//----- nvinfo : EIATTR_SPARSE_MMA_MASK
	.align		4
        /*0024*/ 	.byte	0x03, 0x50
        /*0026*/ 	.short	0x0000


	//----- nvinfo : EIATTR_TCGEN05_1CTA_USED
	.align		4
        /*0028*/ 	.byte	0x01, 0x51
	.zero		2


	//----- nvinfo : EIATTR_MAXREG_COUNT
	.align		4
        /*002c*/ 	.byte	0x03, 0x1b
        /*002e*/ 	.short	0x00ff


	//----- nvinfo : EIATTR_NUM_BARRIERS
	.align		4
        /*0030*/ 	.byte	0x02, 0x4c
        /*0032*/ 	.byte	0x07
	.zero		1


	//----- nvinfo : EIATTR_EXTERNS
	.align		4
        /*0034*/ 	.byte	0x04, 0x0f
        /*0036*/ 	.short	(.L_37 - .L_36)


	//   ....[0]....
	.align		4
.L_36:
        /*0038*/ 	.word	index@(__assertfail)


	//----- nvinfo : EIATTR_MERCURY_ISA_VERSION
	.align		4
.L_37:
        /*003c*/ 	.byte	0x03, 0x5f
        /*003e*/ 	.short	0x0101


	//----- nvinfo : EIATTR_INT_WARP_WIDE_INSTR_OFFSETS
	.align		4
        /*0040*/ 	.byte	0x04, 0x31
        /*0042*/ 	.short	(.L_39 - .L_38)


	//   ....[0]....
.L_38:
        /*0044*/ 	.word	0x000023d0


	//   ....[1]....
        /*0048*/ 	.word	0x00005950


	//   ....[2]....
        /*004c*/ 	.word	0x00005970


	//   ....[3]....
        /*0050*/ 	.word	0x000059a0


	//   ....[4]....
        /*0054*/ 	.word	0x000063b0


	//   ....[5]....
        /*0058*/ 	.word	0x000064a0


	//----- nvinfo : EIATTR_COOP_GROUP_MASK_REGIDS
	.align		4
.L_39:
        /*005c*/ 	.byte	0x04, 0x29
        /*005e*/ 	.short	(.L_41 - .L_40)


	//   ....[0]....
.L_40:
        /*0060*/ 	.word	0xffffffff


	//   ....[1]....
        /*0064*/ 	.word	0xffffffff


	//   ....[2]....
        /*0068*/ 	.word	0xffffffff


	//   ....[3]....
        /*006c*/ 	.word	0xffffffff


	//   ....[4]....
        /*0070*/ 	.word	0xffffffff


	//   ....[5]....
        /*0074*/ 	.word	0xffffffff


	//   ....[6]....
        /*0078*/ 	.word	0xffffffff


	//   ....[7]....
        /*007c*/ 	.word	0xffffffff


	//   ....[8]....
        /*0080*/ 	.word	0xffffffff


	//   ....[9]....
        /*0084*/ 	.word	0xffffffff


	//   ....[10]....
        /*0088*/ 	.word	0xffffffff


	//   ....[11]....
        /*008c*/ 	.word	0xffffffff


	//   ....[12]....
        /*0090*/ 	.word	0xffffffff


	//----- nvinfo : EIATTR_COOP_GROUP_INSTR_OFFSETS
	.align		4
.L_41:
        /*0094*/ 	.byte	0x04, 0x28
        /*0096*/ 	.short	(.L_43 - .L_42)


	//   ....[0]....
.L_42:
        /*0098*/ 	.word	0x00000090


	//   ....[1]....
        /*009c*/ 	.word	0x000004d0


	//   ....[2]....
        /*00a0*/ 	.word	0x00000cb0


	//   ....[3]....
        /*00a4*/ 	.word	0x00000df0


	//   ....[4]....
        /*00a8*/ 	.word	0x00000ef0


	//   ....[5]....
        /*00ac*/ 	.word	0x00001060


	//   ....[6]....
        /*00b0*/ 	.word	0x00001200


	//   ....[7]....
        /*00b4*/ 	.word	0x000022b0


	//   ....[8]....
        /*00b8*/ 	.word	0x00004cb0


	//   ....[9]....
        /*00bc*/ 	.word	0x00004ec0


	//   ....[10]....
        /*00c0*/ 	.word	0x00004ef0


	//   ....[11]....
        /*00c4*/ 	.word	0x00005830


	//   ....[12]....
        /*00c8*/ 	.word	0x00005a60


	//----- nvinfo : EIATTR_VRC_CTA_INIT_COUNT
	.align		4
.L_43:
        /*00cc*/ 	.byte	0x02, 0x4a
        /*00ce*/ 	.byte	0x80
	.zero		1


	//----- nvinfo : EIATTR_SYSCALL_OFFSETS
	.align		4
        /*00d0*/ 	.byte	0x04, 0x46
        /*00d2*/ 	.short	(.L_45 - .L_44)


	//   ....[0]....
.L_44:
        /*00d4*/ 	.word	0x00006ec0


	//   ....[1]....
        /*00d8*/ 	.word	0x00007000


	//   ....[2]....
        /*00dc*/ 	.word	0x00007760


	//----- nvinfo : EIATTR_MBARRIER_INSTR_OFFSETS
	.align		4
.L_45:
        /*00e0*/ 	.byte	0x04, 0x39
        /*00e2*/ 	.short	(.L_47 - .L_46)


	//   ....[0]....
.L_46:
        /*00e4*/ 	.word	0x000005d0
        /*00e8*/ 	.word	0x000000ff
        /*00ec*/ 	.word	0x00000000
        /*00f0*/ 	.short	0x0100
        /*00f2*/ 	.byte	0x05
	.zero		1


	//   ....[1]....
        /*00f4*/ 	.word	0x000005e0
        /*00f8*/ 	.word	0x000000ff
        /*00fc*/ 	.word	0x000001b0
        /*0100*/ 	.short	0x0100
        /*0102*/ 	.byte	0x05
	.zero		1


	//   ....[2]....
        /*0104*/ 	.word	0x000005f0
        /*0108*/ 	.word	0x000000ff
        /*010c*/ 	.word	0x00000008
        /*0110*/ 	.short	0x0100
        /*0112*/ 	.byte	0x05
	.zero		1


	//   ....[3]....
        /*0114*/ 	.word	0x00000600
        /*0118*/ 	.word	0x000000ff
        /*011c*/ 	.word	0x000001b8
        /*0120*/ 	.short	0x0100
        /*0122*/ 	.byte	0x05
	.zero		1


	//   ....[4]....
        /*0124*/ 	.word	0x00000610
        /*0128*/ 	.word	0x000000ff
        /*012c*/ 	.word	0x00000010
        /*0130*/ 	.short	0x0100
        /*0132*/ 	.byte	0x05
	.zero		1


	//   ....[5]....
        /*0134*/ 	.word	0x00000620
        /*0138*/ 	.word	0x000000ff
        /*013c*/ 	.word	0x000001c0
        /*0140*/ 	.short	0x0100
        /*0142*/ 	.byte	0x05
	.zero		1


	//   ....[6]....
        /*0144*/ 	.word	0x00000630
        /*0148*/ 	.word	0x000000ff
        /*014c*/ 	.word	0x00000018
        /*0150*/ 	.short	0x0100
        /*0152*/ 	.byte	0x05
	.zero		1


	//   ....[7]....
        /*0154*/ 	.word	0x00000640
        /*0158*/ 	.word	0x000000ff
        /*015c*/ 	.word	0x000001c8
        /*0160*/ 	.short	0x0100
        /*0162*/ 	.byte	0x05
	.zero		1


	//   ....[8]....
        /*0164*/ 	.word	0x00000650
        /*0168*/ 	.word	0x000000ff
        /*016c*/ 	.word	0x00000020
        /*0170*/ 	.short	0x0100
        /*0172*/ 	.byte	0x05
	.zero		1


	//   ....[9]....
        /*0174*/ 	.word	0x00000660
        /*0178*/ 	.word	0x000000ff
        /*017c*/ 	.word	0x000001d0
        /*0180*/ 	.short	0x0100
        /*0182*/ 	.byte	0x05
	.zero		1


	//   ....[10]....
        /*0184*/ 	.word	0x00000670
        /*0188*/ 	.word	0x000000ff
        /*018c*/ 	.word	0x00000028
        /*0190*/ 	.short	0x0100
        /*0192*/ 	.byte	0x05
	.zero		1


	//   ....[11]....
        /*0194*/ 	.word	0x00000680
        /*0198*/ 	.word	0x000000ff
        /*019c*/ 	.word	0x000001d8
        /*01a0*/ 	.short	0x0100
        /*01a2*/ 	.byte	0x05
	.zero		1


	//   ....[12]....
        /*01a4*/ 	.word	0x00000690
        /*01a8*/ 	.word	0x000000ff
        /*01ac*/ 	.word	0x00000030
        /*01b0*/ 	.short	0x0100
        /*01b2*/ 	.byte	0x05
	.zero		1


	//   ....[13]....
        /*01b4*/ 	.word	0x000006a0
        /*01b8*/ 	.word	0x000000ff
        /*01bc*/ 	.word	0x000001e0
        /*01c0*/ 	.short	0x0100
        /*01c2*/ 	.byte	0x05
	.zero		1


	//   ....[14]....
        /*01c4*/ 	.word	0x000006b0
        /*01c8*/ 	.word	0x000000ff
        /*01cc*/ 	.word	0x00000038
        /*01d0*/ 	.short	0x0100
        /*01d2*/ 	.byte	0x05
	.zero		1


	//   ....[15]....
        /*01d4*/ 	.word	0x000006c0
        /*01d8*/ 	.word	0x000000ff
        /*01dc*/ 	.word	0x000001e8
        /*01e0*/ 	.short	0x0100
        /*01e2*/ 	.byte	0x05
	.zero		1


	//   ....[16]....
        /*01e4*/ 	.word	0x000006d0
        /*01e8*/ 	.word	0x000000ff
        /*01ec*/ 	.word	0x00000040
        /*01f0*/ 	.short	0x0100
        /*01f2*/ 	.byte	0x05
	.zero		1


	//   ....[17]....
        /*01f4*/ 	.word	0x000006e0
        /*01f8*/ 	.word	0x000000ff
        /*01fc*/ 	.word	0x000001f0
        /*0200*/ 	.short	0x0100
        /*0202*/ 	.byte	0x05
	.zero		1


	//   ....[18]....
        /*0204*/ 	.word	0x000006f0
        /*0208*/ 	.word	0x000000ff
        /*020c*/ 	.word	0x00000048
        /*0210*/ 	.short	0x0100
        /*0212*/ 	.byte	0x05
	.zero		1


	//   ....[19]....
        /*0214*/ 	.word	0x00000700
        /*0218*/ 	.word	0x000000ff
        /*021c*/ 	.word	0x000001f8
        /*0220*/ 	.short	0x0100
        /*0222*/ 	.byte	0x05
	.zero		1


	//   ....[20]....
        /*0224*/ 	.word	0x00000710
        /*0228*/ 	.word	0x000000ff
        /*022c*/ 	.word	0x00000050
        /*0230*/ 	.short	0x0100
        /*0232*/ 	.byte	0x05
	.zero		1


	//   ....[21]....
        /*0234*/ 	.word	0x00000720
        /*0238*/ 	.word	0x000000ff
        /*023c*/ 	.word	0x00000200
        /*0240*/ 	.short	0x0100
        /*0242*/ 	.byte	0x05
	.zero		1


	//   ....[22]....
        /*0244*/ 	.word	0x00000730
        /*0248*/ 	.word	0x000000ff
        /*024c*/ 	.word	0x00000058
        /*0250*/ 	.short	0x0100
        /*0252*/ 	.byte	0x05
	.zero		1


	//   ....[23]....
        /*0254*/ 	.word	0x00000740
        /*0258*/ 	.word	0x000000ff
        /*025c*/ 	.word	0x00000208
        /*0260*/ 	.short	0x0100
        /*0262*/ 	.byte	0x05
	.zero		1


	//   ....[24]....
        /*0264*/ 	.word	0x00000750
        /*0268*/ 	.word	0x000000ff
        /*026c*/ 	.word	0x00000060
        /*0270*/ 	.short	0x0100
        /*0272*/ 	.byte	0x05
	.zero		1


	//   ....[25]....
        /*0274*/ 	.word	0x00000760
        /*0278*/ 	.word	0x000000ff
        /*027c*/ 	.word	0x00000210
        /*0280*/ 	.short	0x0100
        /*0282*/ 	.byte	0x05
	.zero		1


	//   ....[26]....
        /*0284*/ 	.word	0x00000770
        /*0288*/ 	.word	0x000000ff
        /*028c*/ 	.word	0x00000068
        /*0290*/ 	.short	0x0100
        /*0292*/ 	.byte	0x05
	.zero		1


	//   ....[27]....
        /*0294*/ 	.word	0x00000780
        /*0298*/ 	.word	0x000000ff
        /*029c*/ 	.word	0x00000218
        /*02a0*/ 	.short	0x0100
        /*02a2*/ 	.byte	0x05
	.zero		1


	//   ....[28]....
        /*02a4*/ 	.word	0x00000790
        /*02a8*/ 	.word	0x000000ff
        /*02ac*/ 	.word	0x00000070
        /*02b0*/ 	.short	0x0100
        /*02b2*/ 	.byte	0x05
	.zero		1


	//   ....[29]....
        /*02b4*/ 	.word	0x000007a0
        /*02b8*/ 	.word	0x000000ff
        /*02bc*/ 	.word	0x00000220
        /*02c0*/ 	.short	0x0100
        /*02c2*/ 	.byte	0x05
	.zero		1


	//   ....[30]....
        /*02c4*/ 	.word	0x000007b0
        /*02c8*/ 	.word	0x000000ff
        /*02cc*/ 	.word	0x00000078
        /*02d0*/ 	.short	0x0100
        /*02d2*/ 	.byte	0x05
	.zero		1


	//   ....[31]....
        /*02d4*/ 	.word	0x000007c0
        /*02d8*/ 	.word	0x000000ff
        /*02dc*/ 	.word	0x00000228
        /*02e0*/ 	.short	0x0100
        /*02e2*/ 	.byte	0x05
	.zero		1


	//   ....[32]....
        /*02e4*/ 	.word	0x000007d0
        /*02e8*/ 	.word	0x000000ff
        /*02ec*/ 	.word	0x00000080
        /*02f0*/ 	.short	0x0100
        /*02f2*/ 	.byte	0x05
	.zero		1


	//   ....[33]....
        /*02f4*/ 	.word	0x000007e0
        /*02f8*/ 	.word	0x000000ff
        /*02fc*/ 	.word	0x00000230
        /*0300*/ 	.short	0x0100
        /*0302*/ 	.byte	0x05
	.zero		1


	//   ....[34]....
        /*0304*/ 	.word	0x000007f0
        /*0308*/ 	.word	0x000000ff
        /*030c*/ 	.word	0x00000088
        /*0310*/ 	.short	0x0100
        /*0312*/ 	.byte	0x05
	.zero		1


	//   ....[35]....
        /*0314*/ 	.word	0x00000800
        /*0318*/ 	.word	0x000000ff
        /*031c*/ 	.word	0x00000238
        /*0320*/ 	.short	0x0100
        /*0322*/ 	.byte	0x05
	.zero		1


	//   ....[36]....
        /*0324*/ 	.word	0x00000810
        /*0328*/ 	.word	0x000000ff
        /*032c*/ 	.word	0x00000090
        /*0330*/ 	.short	0x0100
        /*0332*/ 	.byte	0x05
	.zero		1


	//   ....[37]....
        /*0334*/ 	.word	0x00000820
        /*0338*/ 	.word	0x000000ff
        /*033c*/ 	.word	0x00000240
        /*0340*/ 	.short	0x0100
        /*0342*/ 	.byte	0x05
	.zero		1


	//   ....[38]....
        /*0344*/ 	.word	0x00000830
        /*0348*/ 	.word	0x000000ff
        /*034c*/ 	.word	0x00000098
        /*0350*/ 	.short	0x0100
        /*0352*/ 	.byte	0x05
	.zero		1


	//   ....[39]....
        /*0354*/ 	.word	0x00000840
        /*0358*/ 	.word	0x000000ff
        /*035c*/ 	.word	0x00000248
        /*0360*/ 	.short	0x0100
        /*0362*/ 	.byte	0x05
	.zero		1


	//   ....[40]....
        /*0364*/ 	.word	0x00000850
        /*0368*/ 	.word	0x000000ff
        /*036c*/ 	.word	0x000000a0
        /*0370*/ 	.short	0x0100
        /*0372*/ 	.byte	0x05
	.zero		1


	//   ....[41]....
        /*0374*/ 	.word	0x00000860
        /*0378*/ 	.word	0x000000ff
        /*037c*/ 	.word	0x00000250
        /*0380*/ 	.short	0x0100
        /*0382*/ 	.byte	0x05
	.zero		1


	//   ....[42]....
        /*0384*/ 	.word	0x00000870
        /*0388*/ 	.word	0x000000ff
        /*038c*/ 	.word	0x000000a8
        /*0390*/ 	.short	0x0100
        /*0392*/ 	.byte	0x05
	.zero		1


	//   ....[43]....
        /*0394*/ 	.word	0x00000880
        /*0398*/ 	.word	0x000000ff
        /*039c*/ 	.word	0x00000258
        /*03a0*/ 	.short	0x0100
        /*03a2*/ 	.byte	0x05
	.zero		1


	//   ....[44]....
        /*03a4*/ 	.word	0x00000890
        /*03a8*/ 	.word	0x000000ff
        /*03ac*/ 	.word	0x000000b0
        /*03b0*/ 	.short	0x0100
        /*03b2*/ 	.byte	0x05
	.zero		1


	//   ....[45]....
        /*03b4*/ 	.word	0x000008a0
        /*03b8*/ 	.word	0x000000ff
        /*03bc*/ 	.word	0x00000260
        /*03c0*/ 	.short	0x0100
        /*03c2*/ 	.byte	0x05
	.zero		1


	//   ....[46]....
        /*03c4*/ 	.word	0x000008b0
        /*03c8*/ 	.word	0x000000ff
        /*03cc*/ 	.word	0x000000b8
        /*03d0*/ 	.short	0x0100
        /*03d2*/ 	.byte	0x05
	.zero		1


	//   ....[47]....
        /*03d4*/ 	.word	0x000008c0
        /*03d8*/ 	.word	0x000000ff
        /*03dc*/ 	.word	0x00000268
        /*03e0*/ 	.short	0x0100
        /*03e2*/ 	.byte	0x05
	.zero		1


	//   ....[48]....
        /*03e4*/ 	.word	0x000008d0
        /*03e8*/ 	.word	0x000000ff
        /*03ec*/ 	.word	0x000000c0
        /*03f0*/ 	.short	0x0100
        /*03f2*/ 	.byte	0x05
	.zero		1


	//   ....[49]....
        /*03f4*/ 	.word	0x000008e0
        /*03f8*/ 	.word	0x000000ff
        /*03fc*/ 	.word	0x00000270
        /*0400*/ 	.short	0x0100
        /*0402*/ 	.byte	0x05
	.zero		1


	//   ....[50]....
        /*0404*/ 	.word	0x000008f0
        /*0408*/ 	.word	0x000000ff
        /*040c*/ 	.word	0x000000c8
        /*0410*/ 	.short	0x0100
        /*0412*/ 	.byte	0x05
	.zero		1


	//   ....[51]....
        /*0414*/ 	.word	0x00000900
        /*0418*/ 	.word	0x000000ff
        /*041c*/ 	.word	0x00000278
        /*0420*/ 	.short	0x0100
        /*0422*/ 	.byte	0x05
	.zero		1


	//   ....[52]....
        /*0424*/ 	.word	0x00000910
        /*0428*/ 	.word	0x000000ff
        /*042c*/ 	.word	0x000000d0
        /*0430*/ 	.short	0x0100
        /*0432*/ 	.byte	0x05
	.zero		1


	//   ....[53]....
        /*0434*/ 	.word	0x00000920
        /*0438*/ 	.word	0x000000ff
        /*043c*/ 	.word	0x00000280
        /*0440*/ 	.short	0x0100
        /*0442*/ 	.byte	0x05
	.zero		1


	//   ....[54]....
        /*0444*/ 	.word	0x00000930
        /*0448*/ 	.word	0x000000ff
        /*044c*/ 	.word	0x000000d8
        /*0450*/ 	.short	0x0100
        /*0452*/ 	.byte	0x05
	.zero		1


	//   ....[55]....
        /*0454*/ 	.word	0x00000940
        /*0458*/ 	.word	0x000000ff
        /*045c*/ 	.word	0x00000288
        /*0460*/ 	.short	0x0100
        /*0462*/ 	.byte	0x05
	.zero		1


	//   ....[56]....
        /*0464*/ 	.word	0x00000950
        /*0468*/ 	.word	0x000000ff
        /*046c*/ 	.word	0x000000e0
        /*0470*/ 	.short	0x0100
        /*0472*/ 	.byte	0x05
	.zero		1


	//   ....[57]....
        /*0474*/ 	.word	0x00000960
        /*0478*/ 	.word	0x000000ff
        /*047c*/ 	.word	0x00000290
        /*0480*/ 	.short	0x0100
        /*0482*/ 	.byte	0x05
	.zero		1


	//   ....[58]....
        /*0484*/ 	.word	0x00000970
        /*0488*/ 	.word	0x000000ff
        /*048c*/ 	.word	0x000000e8
        /*0490*/ 	.short	0x0100
        /*0492*/ 	.byte	0x05
	.zero		1


	//   ....[59]....
        /*0494*/ 	.word	0x00000980
        /*0498*/ 	.word	0x000000ff
        /*049c*/ 	.word	0x00000298
        /*04a0*/ 	.short	0x0100
        /*04a2*/ 	.byte	0x05
	.zero		1


	//   ....[60]....
        /*04a4*/ 	.word	0x00000990
        /*04a8*/ 	.word	0x000000ff
        /*04ac*/ 	.word	0x000000f0
        /*04b0*/ 	.short	0x0100
        /*04b2*/ 	.byte	0x05
	.zero		1


	//   ....[61]....
        /*04b4*/ 	.word	0x000009a0
        /*04b8*/ 	.word	0x000000ff
        /*04bc*/ 	.word	0x000002a0
        /*04c0*/ 	.short	0x0100
        /*04c2*/ 	.byte	0x05
	.zero		1


	//   ....[62]....
        /*04c4*/ 	.word	0x000009b0
        /*04c8*/ 	.word	0x000000ff
        /*04cc*/ 	.word	0x000000f8
        /*04d0*/ 	.short	0x0100
        /*04d2*/ 	.byte	0x05
	.zero		1


	//   ....[63]....
        /*04d4*/ 	.word	0x000009c0
        /*04d8*/ 	.word	0x000000ff
        /*04dc*/ 	.word	0x000002a8
        /*04e0*/ 	.short	0x0100
        /*04e2*/ 	.byte	0x05
	.zero		1


	//   ....[64]....
        /*04e4*/ 	.word	0x000009d0
        /*04e8*/ 	.word	0x000000ff
        /*04ec*/ 	.word	0x00000100
        /*04f0*/ 	.short	0x0100
        /*04f2*/ 	.byte	0x05
	.zero		1


	//   ....[65]....
        /*04f4*/ 	.word	0x000009e0
        /*04f8*/ 	.word	0x000000ff
        /*04fc*/ 	.word	0x000002b0
        /*0500*/ 	.short	0x0100
        /*0502*/ 	.byte	0x05
	.zero		1


	//   ....[66]....
        /*0504*/ 	.word	0x000009f0
        /*0508*/ 	.word	0x000000ff
        /*050c*/ 	.word	0x00000108
        /*0510*/ 	.short	0x0100
        /*0512*/ 	.byte	0x05
	.zero		1


	//   ....[67]....
        /*0514*/ 	.word	0x00000a00
        /*0518*/ 	.word	0x000000ff
        /*051c*/ 	.word	0x000002b8
        /*0520*/ 	.short	0x0100
        /*0522*/ 	.byte	0x05
	.zero		1


	//   ....[68]....
        /*0524*/ 	.word	0x00000a10
        /*0528*/ 	.word	0x000000ff
        /*052c*/ 	.word	0x00000110
        /*0530*/ 	.short	0x0100
        /*0532*/ 	.byte	0x05
	.zero		1


	//   ....[69]....
        /*0534*/ 	.word	0x00000a20
        /*0538*/ 	.word	0x000000ff
        /*053c*/ 	.word	0x000002c0
        /*0540*/ 	.short	0x0100
        /*0542*/ 	.byte	0x05
	.zero		1


	//   ....[70]....
        /*0544*/ 	.word	0x00000a30
        /*0548*/ 	.word	0x000000ff
        /*054c*/ 	.word	0x00000118
        /*0550*/ 	.short	0x0100
        /*0552*/ 	.byte	0x05
	.zero		1


	//   ....[71]....
        /*0554*/ 	.word	0x00000a40
        /*0558*/ 	.word	0x000000ff
        /*055c*/ 	.word	0x000002c8
        /*0560*/ 	.short	0x0100
        /*0562*/ 	.byte	0x05
	.zero		1


	//   ....[72]....
        /*0564*/ 	.word	0x00000a50
        /*0568*/ 	.word	0x000000ff
        /*056c*/ 	.word	0x00000120
        /*0570*/ 	.short	0x0100
        /*0572*/ 	.byte	0x05
	.zero		1


	//   ....[73]....
        /*0574*/ 	.word	0x00000a60
        /*0578*/ 	.word	0x000000ff
        /*057c*/ 	.word	0x000002d0
        /*0580*/ 	.short	0x0100
        /*0582*/ 	.byte	0x05
	.zero		1


	//   ....[74]....
        /*0584*/ 	.word	0x00000a70
        /*0588*/ 	.word	0x000000ff
        /*058c*/ 	.word	0x00000128
        /*0590*/ 	.short	0x0100
        /*0592*/ 	.byte	0x05
	.zero		1


	//   ....[75]....
        /*0594*/ 	.word	0x00000a80
        /*0598*/ 	.word	0x000000ff
        /*059c*/ 	.word	0x000002d8
        /*05a0*/ 	.short	0x0100
        /*05a2*/ 	.byte	0x05
	.zero		1


	//   ....[76]....
        /*05a4*/ 	.word	0x00000a90
        /*05a8*/ 	.word	0x000000ff
        /*05ac*/ 	.word	0x00000130
        /*05b0*/ 	.short	0x0100
        /*05b2*/ 	.byte	0x05
	.zero		1


	//   ....[77]....
        /*05b4*/ 	.word	0x00000aa0
        /*05b8*/ 	.word	0x000000ff
        /*05bc*/ 	.word	0x000002e0
        /*05c0*/ 	.short	0x0100
        /*05c2*/ 	.byte	0x05
	.zero		1


	//   ....[78]....
        /*05c4*/ 	.word	0x00000ab0
        /*05c8*/ 	.word	0x000000ff
        /*05cc*/ 	.word	0x00000138
        /*05d0*/ 	.short	0x0100
        /*05d2*/ 	.byte	0x05
	.zero		1


	//   ....[79]....
        /*05d4*/ 	.word	0x00000ac0
        /*05d8*/ 	.word	0x000000ff
        /*05dc*/ 	.word	0x000002e8
        /*05e0*/ 	.short	0x0100
        /*05e2*/ 	.byte	0x05
	.zero		1


	//   ....[80]....
        /*05e4*/ 	.word	0x00000ad0
        /*05e8*/ 	.word	0x000000ff
        /*05ec*/ 	.word	0x00000140
        /*05f0*/ 	.short	0x0100
        /*05f2*/ 	.byte	0x05
	.zero		1


	//   ....[81]....
        /*05f4*/ 	.word	0x00000ae0
        /*05f8*/ 	.word	0x000000ff
        /*05fc*/ 	.word	0x000002f0
        /*0600*/ 	.short	0x0100
        /*0602*/ 	.byte	0x05
	.zero		1


	//   ....[82]....
        /*0604*/ 	.word	0x00000af0
        /*0608*/ 	.word	0x000000ff
        /*060c*/ 	.word	0x00000148
        /*0610*/ 	.short	0x0100
        /*0612*/ 	.byte	0x05
	.zero		1


	//   ....[83]....
        /*0614*/ 	.word	0x00000b00
        /*0618*/ 	.word	0x000000ff
        /*061c*/ 	.word	0x000002f8
        /*0620*/ 	.short	0x0100
        /*0622*/ 	.byte	0x05
	.zero		1


	//   ....[84]....
        /*0624*/ 	.word	0x00000b10
        /*0628*/ 	.word	0x000000ff
        /*062c*/ 	.word	0x00000150
        /*0630*/ 	.short	0x0100
        /*0632*/ 	.byte	0x05
	.zero		1


	//   ....[85]....
        /*0634*/ 	.word	0x00000b20
        /*0638*/ 	.word	0x000000ff
        /*063c*/ 	.word	0x00000300
        /*0640*/ 	.short	0x0100
        /*0642*/ 	.byte	0x05
	.zero		1


	//   ....[86]....
        /*0644*/ 	.word	0x00000b30
        /*0648*/ 	.word	0x000000ff
        /*064c*/ 	.word	0x00000158
        /*0650*/ 	.short	0x0100
        /*0652*/ 	.byte	0x05
	.zero		1


	//   ....[87]....
        /*0654*/ 	.word	0x00000b40
        /*0658*/ 	.word	0x000000ff
        /*065c*/ 	.word	0x00000308
        /*0660*/ 	.short	0x0100
        /*0662*/ 	.byte	0x05
	.zero		1


	//   ....[88]....
        /*0664*/ 	.word	0x00000b50
        /*0668*/ 	.word	0x000000ff
        /*066c*/ 	.word	0x00000160
        /*0670*/ 	.short	0x0100
        /*0672*/ 	.byte	0x05
	.zero		1


	//   ....[89]....
        /*0674*/ 	.word	0x00000b60
        /*0678*/ 	.word	0x000000ff
        /*067c*/ 	.word	0x00000310
        /*0680*/ 	.short	0x0100
        /*0682*/ 	.byte	0x05
	.zero		1


	//   ....[90]....
        /*0684*/ 	.word	0x00000b70
        /*0688*/ 	.word	0x000000ff
        /*068c*/ 	.word	0x00000168
        /*0690*/ 	.short	0x0100
        /*0692*/ 	.byte	0x05
	.zero		1


	//   ....[91]....
        /*0694*/ 	.word	0x00000b80
        /*0698*/ 	.word	0x000000ff
        /*069c*/ 	.word	0x00000318
        /*06a0*/ 	.short	0x0100
        /*06a2*/ 	.byte	0x05
	.zero		1


	//   ....[92]....
        /*06a4*/ 	.word	0x00000b90
        /*06a8*/ 	.word	0x000000ff
        /*06ac*/ 	.word	0x00000170
        /*06b0*/ 	.short	0x0100
        /*06b2*/ 	.byte	0x05
	.zero		1


	//   ....[93]....
        /*06b4*/ 	.word	0x00000ba0
        /*06b8*/ 	.word	0x000000ff
        /*06bc*/ 	.word	0x00000320
        /*06c0*/ 	.short	0x0100
        /*06c2*/ 	.byte	0x05
	.zero		1


	//   ....[94]....
        /*06c4*/ 	.word	0x00000bb0
        /*06c8*/ 	.word	0x000000ff
        /*06cc*/ 	.word	0x00000178
        /*06d0*/ 	.short	0x0100
        /*06d2*/ 	.byte	0x05
	.zero		1


	//   ....[95]....
        /*06d4*/ 	.word	0x00000bc0
        /*06d8*/ 	.word	0x000000ff
        /*06dc*/ 	.word	0x00000328
        /*06e0*/ 	.short	0x0100
        /*06e2*/ 	.byte	0x05
	.zero		1


	//   ....[96]....
        /*06e4*/ 	.word	0x00000bd0
        /*06e8*/ 	.word	0x000000ff
        /*06ec*/ 	.word	0x00000180
        /*06f0*/ 	.short	0x0100
        /*06f2*/ 	.byte	0x05
	.zero		1


	//   ....[97]....
        /*06f4*/ 	.word	0x00000be0
        /*06f8*/ 	.word	0x000000ff
        /*06fc*/ 	.word	0x00000330
        /*0700*/ 	.short	0x0100
        /*0702*/ 	.byte	0x05
	.zero		1


	//   ....[98]....
        /*0704*/ 	.word	0x00000bf0
        /*0708*/ 	.word	0x000000ff
        /*070c*/ 	.word	0x00000188
        /*0710*/ 	.short	0x0100
        /*0712*/ 	.byte	0x05
	.zero		1


	//   ....[99]....
        /*0714*/ 	.word	0x00000c00
        /*0718*/ 	.word	0x000000ff
        /*071c*/ 	.word	0x00000338
        /*0720*/ 	.short	0x0100
        /*0722*/ 	.byte	0x05
	.zero		1


	//   ....[100]....
        /*0724*/ 	.word	0x00000c10
        /*0728*/ 	.word	0x000000ff
        /*072c*/ 	.word	0x00000190
        /*0730*/ 	.short	0x0100
        /*0732*/ 	.byte	0x05
	.zero		1


	//   ....[101]....
        /*0734*/ 	.word	0x00000c20
        /*0738*/ 	.word	0x000000ff
        /*073c*/ 	.word	0x00000340
        /*0740*/ 	.short	0x0100
        /*0742*/ 	.byte	0x05
	.zero		1


	//   ....[102]....
        /*0744*/ 	.word	0x00000c30
        /*0748*/ 	.word	0x000000ff
        /*074c*/ 	.word	0x00000198
        /*0750*/ 	.short	0x0100
        /*0752*/ 	.byte	0x05
	.zero		1


	//   ....[103]....
        /*0754*/ 	.word	0x00000c40
        /*0758*/ 	.word	0x000000ff
        /*075c*/ 	.word	0x00000348
        /*0760*/ 	.short	0x0100
        /*0762*/ 	.byte	0x05
	.zero		1


	//   ....[104]....
        /*0764*/ 	.word	0x00000c50
        /*0768*/ 	.word	0x000000ff
        /*076c*/ 	.word	0x000001a0
        /*0770*/ 	.short	0x0100
        /*0772*/ 	.byte	0x05
	.zero		1


	//   ....[105]....
        /*0774*/ 	.word	0x00000c60
        /*0778*/ 	.word	0x000000ff
        /*077c*/ 	.word	0x00000350
        /*0780*/ 	.short	0x0100
        /*0782*/ 	.byte	0x05
	.zero		1


	//   ....[106]....
        /*0784*/ 	.word	0x00000c70
        /*0788*/ 	.word	0x000000ff
        /*078c*/ 	.word	0x000001a8
        /*0790*/ 	.short	0x0100
        /*0792*/ 	.byte	0x05
	.zero		1


	//   ....[107]....
        /*0794*/ 	.word	0x00000c80
        /*0798*/ 	.word	0x000000ff
        /*079c*/ 	.word	0x00000358
        /*07a0*/ 	.short	0x0100
        /*07a2*/ 	.byte	0x05
	.zero		1


	//   ....[108]....
        /*07a4*/ 	.word	0x00000dc0
        /*07a8*/ 	.word	0x000000ff
        /*07ac*/ 	.word	0x00000360
        /*07b0*/ 	.short	0x0100
        /*07b2*/ 	.byte	0x06
	.zero		1


	//   ....[109]....
        /*07b4*/ 	.word	0x00000dd0
        /*07b8*/ 	.word	0x000000ff
        /*07bc*/ 	.word	0x00000368
        /*07c0*/ 	.short	0x0100
        /*07c2*/ 	.byte	0x06
	.zero		1


	//   ....[110]....
        /*07c4*/ 	.word	0x00000ec0
        /*07c8*/ 	.word	0x000000ff
        /*07cc*/ 	.word	0x00000370
        /*07d0*/ 	.short	0x0100
        /*07d2*/ 	.byte	0x05
	.zero		1


	//   ....[111]....
        /*07d4*/ 	.word	0x00000ed0
        /*07d8*/ 	.word	0x000000ff
        /*07dc*/ 	.word	0x00000378
        /*07e0*/ 	.short	0x0100
        /*07e2*/ 	.byte	0x05
	.zero		1


	//   ....[112]....
        /*07e4*/ 	.word	0x00001010
        /*07e8*/ 	.word	0x000000ff
        /*07ec*/ 	.word	0x00000380
        /*07f0*/ 	.short	0x0100
        /*07f2*/ 	.byte	0x05
	.zero		1


	//   ....[113]....
        /*07f4*/ 	.word	0x00001020
        /*07f8*/ 	.word	0x000000ff
        /*07fc*/ 	.word	0x00000390
        /*0800*/ 	.short	0x0100
        /*0802*/ 	.byte	0x05
	.zero		1


	//   ....[114]....
        /*0804*/ 	.word	0x00001030
        /*0808*/ 	.word	0x000000ff
        /*080c*/ 	.word	0x00000388
        /*0810*/ 	.short	0x0100
        /*0812*/ 	.byte	0x05
	.zero		1


	//   ....[115]....
        /*0814*/ 	.word	0x00001040
        /*0818*/ 	.word	0x000000ff
        /*081c*/ 	.word	0x00000398
        /*0820*/ 	.short	0x0100
        /*0822*/ 	.byte	0x05
	.zero		1


	//   ....[116]....
        /*0824*/ 	.word	0x00001170
        /*0828*/ 	.word	0x000000ff
        /*082c*/ 	.word	0x000003a0
        /*0830*/ 	.short	0x0100
        /*0832*/ 	.byte	0x06
	.zero		1


	//   ....[117]....
        /*0834*/ 	.word	0x00001180
        /*0838*/ 	.word	0x000000ff
        /*083c*/ 	.word	0x000003c0
        /*0840*/ 	.short	0x0100
        /*0842*/ 	.byte	0x06
	.zero		1


	//   ....[118]....
        /*0844*/ 	.word	0x00001190
        /*0848*/ 	.word	0x000000ff
        /*084c*/ 	.word	0x000003a8
        /*0850*/ 	.short	0x0100
        /*0852*/ 	.byte	0x06
	.zero		1


	//   ....[119]....
        /*0854*/ 	.word	0x000011a0
        /*0858*/ 	.word	0x000000ff
        /*085c*/ 	.word	0x000003c8
        /*0860*/ 	.short	0x0100
        /*0862*/ 	.byte	0x06
	.zero		1


	//   ....[120]....
        /*0864*/ 	.word	0x000011b0
        /*0868*/ 	.word	0x000000ff
        /*086c*/ 	.word	0x000003b0
        /*0870*/ 	.short	0x0100
        /*0872*/ 	.byte	0x06
	.zero		1


	//   ....[121]....
        /*0874*/ 	.word	0x000011c0
        /*0878*/ 	.word	0x000000ff
        /*087c*/ 	.word	0x000003d0
        /*0880*/ 	.short	0x0100
        /*0882*/ 	.byte	0x06
	.zero		1


	//   ....[122]....
        /*0884*/ 	.word	0x000011d0
        /*0888*/ 	.word	0x000000ff
        /*088c*/ 	.word	0x000003b8
        /*0890*/ 	.short	0x0100
        /*0892*/ 	.byte	0x06
	.zero		1


	//   ....[123]....
        /*0894*/ 	.word	0x000011e0
        /*0898*/ 	.word	0x000000ff
        /*089c*/ 	.word	0x000003d8
        /*08a0*/ 	.short	0x0100
        /*08a2*/ 	.byte	0x06
	.zero		1


	//   ....[124]....
        /*08a4*/ 	.word	0x000012d0
        /*08a8*/ 	.word	0x000000ff
        /*08ac*/ 	.word	0x000003e0
        /*08b0*/ 	.short	0x0100
        /*08b2*/ 	.byte	0x05
	.zero		1


	//   ....[125]....
        /*08b4*/ 	.word	0x000012e0
        /*08b8*/ 	.word	0x000000ff
        /*08bc*/ 	.word	0x000003f0
        /*08c0*/ 	.short	0x0100
        /*08c2*/ 	.byte	0x05
	.zero		1


	//   ....[126]....
        /*08c4*/ 	.word	0x000012f0
        /*08c8*/ 	.word	0x000000ff
        /*08cc*/ 	.word	0x000003e8
        /*08d0*/ 	.short	0x0100
        /*08d2*/ 	.byte	0x05
	.zero		1


	//   ....[127]....
        /*08d4*/ 	.word	0x00001300
        /*08d8*/ 	.word	0x000000ff
        /*08dc*/ 	.word	0x000003f8
        /*08e0*/ 	.short	0x0100
        /*08e2*/ 	.byte	0x05
	.zero		1


	//   ....[128]....
        /*08e4*/ 	.word	0x00001bd0
        /*08e8*/ 	.word	0x00000003
        /*08ec*/ 	.word	0x000003f0
        /*08f0*/ 	.short	0x010a
        /*08f2*/ 	.byte	0xff
	.zero		1


	//   ....[129]....
        /*08f4*/ 	.word	0x00001c00
        /*08f8*/ 	.word	0x00000003
        /*08fc*/ 	.word	0x000003e0
        /*0900*/ 	.short	0x0101
        /*0902*/ 	.byte	0xff
	.zero		1


	//   ....[130]....
        /*0904*/ 	.word	0x00001cd0
        /*0908*/ 	.word	0x000000ff
        /*090c*/ 	.word	0x000001b0
        /*0910*/ 	.short	0x010a
        /*0912*/ 	.byte	0x08
	.zero		1


	//   ....[131]....
        /*0914*/ 	.word	0x00001d70
        /*0918*/ 	.word	0x000000ff
        /*091c*/ 	.word	0x000001b0
        /*0920*/ 	.short	0x010a
        /*0922*/ 	.byte	0x21
	.zero		1


	//   ....[132]....
        /*0924*/ 	.word	0x00001ed0
        /*0928*/ 	.word	0x000000ff
        /*092c*/ 	.word	0x000001b0
        /*0930*/ 	.short	0x010a
        /*0932*/ 	.byte	0x08
	.zero		1


	//   ....[133]....
        /*0934*/ 	.word	0x00001fc0
        /*0938*/ 	.word	0x000000ff
        /*093c*/ 	.word	0x00000378
        /*0940*/ 	.short	0x0101
        /*0942*/ 	.byte	0x04
	.zero		1


	//   ....[134]....
        /*0944*/ 	.word	0x00001fe0
        /*0948*/ 	.word	0x000000ff
        /*094c*/ 	.word	0x000001b0
        /*0950*/ 	.short	0x010a
        /*0952*/ 	.byte	0x08
	.zero		1


	//   ....[135]....
        /*0954*/ 	.word	0x00002060
        /*0958*/ 	.word	0x000000ff
        /*095c*/ 	.word	0x000001b0
        /*0960*/ 	.short	0x010a
        /*0962*/ 	.byte	0x11
	.zero		1


	//   ....[136]....
        /*0964*/ 	.word	0x000021c0
        /*0968*/ 	.word	0x000000ff
        /*096c*/ 	.word	0x000001b0
        /*0970*/ 	.short	0x010a
        /*0972*/ 	.byte	0x08
	.zero		1


	//   ....[137]....
        /*0974*/ 	.word	0x000022e0
        /*0978*/ 	.word	0x00000002
        /*097c*/ 	.word	0x00000380
        /*0980*/ 	.short	0x010a
        /*0982*/ 	.byte	0xff
	.zero		1


	//   ....[138]....
        /*0984*/ 	.word	0x000023a0
        /*0988*/ 	.word	0x00000002
        /*098c*/ 	.word	0x00000000
        /*0990*/ 	.short	0x0101
        /*0992*/ 	.byte	0xff
	.zero		1


	//   ....[139]....
        /*0994*/ 	.word	0x00002900
        /*0998*/ 	.word	0x000000ff
        /*099c*/ 	.word	0x00000000
        /*09a0*/ 	.short	0x010a
        /*09a2*/ 	.byte	0x05
	.zero		1


	//   ....[140]....
        /*09a4*/ 	.word	0x00002990
        /*09a8*/ 	.word	0x000000ff
        /*09ac*/ 	.word	0x00000000
        /*09b0*/ 	.short	0x010a
        /*09b2*/ 	.byte	0x05
	.zero		1


	//   ....[141]....
        /*09b4*/ 	.word	0x00002a20
        /*09b8*/ 	.word	0x000000ff
        /*09bc*/ 	.word	0x00000000
        /*09c0*/ 	.short	0x010a
        /*09c2*/ 	.byte	0x05
	.zero		1


	//   ....[142]....
        /*09c4*/ 	.word	0x00002ab0
        /*09c8*/ 	.word	0x000000ff
        /*09cc*/ 	.word	0x00000000
        /*09d0*/ 	.short	0x010a
        /*09d2*/ 	.byte	0x05
	.zero		1


	//   ....[143]....
        /*09d4*/ 	.word	0x00002b40
        /*09d8*/ 	.word	0x000000ff
        /*09dc*/ 	.word	0x00000000
        /*09e0*/ 	.short	0x010a
        /*09e2*/ 	.byte	0x05
	.zero		1


	//   ....[144]....
        /*09e4*/ 	.word	0x00002bd0
        /*09e8*/ 	.word	0x000000ff
        /*09ec*/ 	.word	0x00000000
        /*09f0*/ 	.short	0x010a
        /*09f2*/ 	.byte	0x05
	.zero		1


	//   ....[145]....
        /*09f4*/ 	.word	0x00002c60
        /*09f8*/ 	.word	0x000000ff
        /*09fc*/ 	.word	0x00000000
        /*0a00*/ 	.short	0x010a
        /*0a02*/ 	.byte	0x05
	.zero		1


	//   ....[146]....
        /*0a04*/ 	.word	0x00002cf0
        /*0a08*/ 	.word	0x000000ff
        /*0a0c*/ 	.word	0x00000000
        /*0a10*/ 	.short	0x010a
        /*0a12*/ 	.byte	0x05
	.zero		1


	//   ....[147]....
        /*0a14*/ 	.word	0x00002d80
        /*0a18*/ 	.word	0x000000ff
        /*0a1c*/ 	.word	0x00000000
        /*0a20*/ 	.short	0x010a
        /*0a22*/ 	.byte	0x05
	.zero		1


	//   ....[148]....
        /*0a24*/ 	.word	0x00002e10
        /*0a28*/ 	.word	0x000000ff
        /*0a2c*/ 	.word	0x00000000
        /*0a30*/ 	.short	0x010a
        /*0a32*/ 	.byte	0x05
	.zero		1


	//   ....[149]....
        /*0a34*/ 	.word	0x00002ea0
        /*0a38*/ 	.word	0x000000ff
        /*0a3c*/ 	.word	0x00000000
        /*0a40*/ 	.short	0x010a
        /*0a42*/ 	.byte	0x05
	.zero		1


	//   ....[150]....
        /*0a44*/ 	.word	0x00002f30
        /*0a48*/ 	.word	0x000000ff
        /*0a4c*/ 	.word	0x00000000
        /*0a50*/ 	.short	0x010a
        /*0a52*/ 	.byte	0x05
	.zero		1


	//   ....[151]....
        /*0a54*/ 	.word	0x00002fc0
        /*0a58*/ 	.word	0x000000ff
        /*0a5c*/ 	.word	0x00000000
        /*0a60*/ 	.short	0x010a
        /*0a62*/ 	.byte	0x05
	.zero		1


	//   ....[152]....
        /*0a64*/ 	.word	0x00003050
        /*0a68*/ 	.word	0x000000ff
        /*0a6c*/ 	.word	0x00000000
        /*0a70*/ 	.short	0x010a
        /*0a72*/ 	.byte	0x05
	.zero		1


	//   ....[153]....
        /*0a74*/ 	.word	0x000030e0
        /*0a78*/ 	.word	0x000000ff
        /*0a7c*/ 	.word	0x00000000
        /*0a80*/ 	.short	0x010a
        /*0a82*/ 	.byte	0x05
	.zero		1


	//   ....[154]....
        /*0a84*/ 	.word	0x00003170
        /*0a88*/ 	.word	0x000000ff
        /*0a8c*/ 	.word	0x00000000
        /*0a90*/ 	.short	0x010a
        /*0a92*/ 	.byte	0x05
	.zero		1


	//   ....[155]....
        /*0a94*/ 	.word	0x00003200
        /*0a98*/ 	.word	0x000000ff
        /*0a9c*/ 	.word	0x00000000
        /*0aa0*/ 	.short	0x010a
        /*0aa2*/ 	.byte	0x05
	.zero		1


	//   ....[156]....
        /*0aa4*/ 	.word	0x00003290
        /*0aa8*/ 	.word	0x000000ff
        /*0aac*/ 	.word	0x00000000
        /*0ab0*/ 	.short	0x010a
        /*0ab2*/ 	.byte	0x05
	.zero		1


	//   ....[157]....
        /*0ab4*/ 	.word	0x00003320
        /*0ab8*/ 	.word	0x000000ff
        /*0abc*/ 	.word	0x00000000
        /*0ac0*/ 	.short	0x010a
        /*0ac2*/ 	.byte	0x05
	.zero		1


	//   ....[158]....
        /*0ac4*/ 	.word	0x000033b0
        /*0ac8*/ 	.word	0x000000ff
        /*0acc*/ 	.word	0x00000000
        /*0ad0*/ 	.short	0x010a
        /*0ad2*/ 	.byte	0x05
	.zero		1


	//   ....[159]....
        /*0ad4*/ 	.word	0x00003440
        /*0ad8*/ 	.word	0x000000ff
        /*0adc*/ 	.word	0x00000000
        /*0ae0*/ 	.short	0x010a
        /*0ae2*/ 	.byte	0x05
	.zero		1


	//   ....[160]....
        /*0ae4*/ 	.word	0x000034d0
        /*0ae8*/ 	.word	0x000000ff
        /*0aec*/ 	.word	0x00000000
        /*0af0*/ 	.short	0x010a
        /*0af2*/ 	.byte	0x05
	.zero		1


	//   ....[161]....
        /*0af4*/ 	.word	0x00003560
        /*0af8*/ 	.word	0x000000ff
        /*0afc*/ 	.word	0x00000000
        /*0b00*/ 	.short	0x010a
        /*0b02*/ 	.byte	0x05
	.zero		1


	//   ....[162]....
        /*0b04*/ 	.word	0x000035f0
        /*0b08*/ 	.word	0x000000ff
        /*0b0c*/ 	.word	0x00000000
        /*0b10*/ 	.short	0x010a
        /*0b12*/ 	.byte	0x05
	.zero		1


	//   ....[163]....
        /*0b14*/ 	.word	0x00003680
        /*0b18*/ 	.word	0x000000ff
        /*0b1c*/ 	.word	0x00000000
        /*0b20*/ 	.short	0x010a
        /*0b22*/ 	.byte	0x05
	.zero		1


	//   ....[164]....
        /*0b24*/ 	.word	0x00003710
        /*0b28*/ 	.word	0x000000ff
        /*0b2c*/ 	.word	0x00000000
        /*0b30*/ 	.short	0x010a
        /*0b32*/ 	.byte	0x05
	.zero		1


	//   ....[165]....
        /*0b34*/ 	.word	0x000037a0
        /*0b38*/ 	.word	0x000000ff
        /*0b3c*/ 	.word	0x00000000
        /*0b40*/ 	.short	0x010a
        /*0b42*/ 	.byte	0x05
	.zero		1


	//   ....[166]....
        /*0b44*/ 	.word	0x00003830
        /*0b48*/ 	.word	0x000000ff
        /*0b4c*/ 	.word	0x00000000
        /*0b50*/ 	.short	0x010a
        /*0b52*/ 	.byte	0x05
	.zero		1


	//   ....[167]....
        /*0b54*/ 	.word	0x000038c0
        /*0b58*/ 	.word	0x000000ff
        /*0b5c*/ 	.word	0x00000000
        /*0b60*/ 	.short	0x010a
        /*0b62*/ 	.byte	0x05
	.zero		1


	//   ....[168]....
        /*0b64*/ 	.word	0x00003950
        /*0b68*/ 	.word	0x000000ff
        /*0b6c*/ 	.word	0x00000000
        /*0b70*/ 	.short	0x010a
        /*0b72*/ 	.byte	0x05
	.zero		1


	//   ....[169]....
        /*0b74*/ 	.word	0x000039e0
        /*0b78*/ 	.word	0x000000ff
        /*0b7c*/ 	.word	0x00000000
        /*0b80*/ 	.short	0x010a
        /*0b82*/ 	.byte	0x05
	.zero		1


	//   ....[170]....
        /*0b84*/ 	.word	0x00003a70
        /*0b88*/ 	.word	0x000000ff
        /*0b8c*/ 	.word	0x00000000
        /*0b90*/ 	.short	0x010a
        /*0b92*/ 	.byte	0x05
	.zero		1


	//   ....[171]....
        /*0b94*/ 	.word	0x00003b00
        /*0b98*/ 	.word	0x000000ff
        /*0b9c*/ 	.word	0x00000000
        /*0ba0*/ 	.short	0x010a
        /*0ba2*/ 	.byte	0x05
	.zero		1


	//   ....[172]....
        /*0ba4*/ 	.word	0x00003b90
        /*0ba8*/ 	.word	0x000000ff
        /*0bac*/ 	.word	0x00000000
        /*0bb0*/ 	.short	0x010a
        /*0bb2*/ 	.byte	0x05
	.zero		1


	//   ....[173]....
        /*0bb4*/ 	.word	0x00003c20
        /*0bb8*/ 	.word	0x000000ff
        /*0bbc*/ 	.word	0x00000000
        /*0bc0*/ 	.short	0x010a
        /*0bc2*/ 	.byte	0x05
	.zero		1


	//   ....[174]....
        /*0bc4*/ 	.word	0x00003cb0
        /*0bc8*/ 	.word	0x000000ff
        /*0bcc*/ 	.word	0x00000000
        /*0bd0*/ 	.short	0x010a
        /*0bd2*/ 	.byte	0x05
	.zero		1


	//   ....[175]....
        /*0bd4*/ 	.word	0x00003d40
        /*0bd8*/ 	.word	0x000000ff
        /*0bdc*/ 	.word	0x00000000
        /*0be0*/ 	.short	0x010a
        /*0be2*/ 	.byte	0x05
	.zero		1


	//   ....[176]....
        /*0be4*/ 	.word	0x00003dd0
        /*0be8*/ 	.word	0x000000ff
        /*0bec*/ 	.word	0x00000000
        /*0bf0*/ 	.short	0x010a
        /*0bf2*/ 	.byte	0x05
	.zero		1


	//   ....[177]....
        /*0bf4*/ 	.word	0x00003e60
        /*0bf8*/ 	.word	0x000000ff
        /*0bfc*/ 	.word	0x00000000
        /*0c00*/ 	.short	0x010a
        /*0c02*/ 	.byte	0x05
	.zero		1


	//   ....[178]....
        /*0c04*/ 	.word	0x00003ef0
        /*0c08*/ 	.word	0x000000ff
        /*0c0c*/ 	.word	0x00000000
        /*0c10*/ 	.short	0x010a
        /*0c12*/ 	.byte	0x05
	.zero		1


	//   ....[179]....
        /*0c14*/ 	.word	0x00003f80
        /*0c18*/ 	.word	0x000000ff
        /*0c1c*/ 	.word	0x00000000
        /*0c20*/ 	.short	0x010a
        /*0c22*/ 	.byte	0x05
	.zero		1


	//   ....[180]....
        /*0c24*/ 	.word	0x00004010
        /*0c28*/ 	.word	0x000000ff
        /*0c2c*/ 	.word	0x00000000
        /*0c30*/ 	.short	0x010a
        /*0c32*/ 	.byte	0x05
	.zero		1


	//   ....[181]....
        /*0c34*/ 	.word	0x000040a0
        /*0c38*/ 	.word	0x000000ff
        /*0c3c*/ 	.word	0x00000000
        /*0c40*/ 	.short	0x010a
        /*0c42*/ 	.byte	0x05
	.zero		1


	//   ....[182]....
        /*0c44*/ 	.word	0x00004130
        /*0c48*/ 	.word	0x000000ff
        /*0c4c*/ 	.word	0x00000000
        /*0c50*/ 	.short	0x010a
        /*0c52*/ 	.byte	0x05
	.zero		1


	//   ....[183]....
        /*0c54*/ 	.word	0x000041c0
        /*0c58*/ 	.word	0x000000ff
        /*0c5c*/ 	.word	0x00000000
        /*0c60*/ 	.short	0x010a
        /*0c62*/ 	.byte	0x05
	.zero		1


	//   ....[184]....
        /*0c64*/ 	.word	0x00004250
        /*0c68*/ 	.word	0x000000ff
        /*0c6c*/ 	.word	0x00000000
        /*0c70*/ 	.short	0x010a
        /*0c72*/ 	.byte	0x05
	.zero		1


	//   ....[185]....
        /*0c74*/ 	.word	0x000042e0
        /*0c78*/ 	.word	0x000000ff
        /*0c7c*/ 	.word	0x00000000
        /*0c80*/ 	.short	0x010a
        /*0c82*/ 	.byte	0x05
	.zero		1


	//   ....[186]....
        /*0c84*/ 	.word	0x00004370
        /*0c88*/ 	.word	0x000000ff
        /*0c8c*/ 	.word	0x00000000
        /*0c90*/ 	.short	0x010a
        /*0c92*/ 	.byte	0x05
	.zero		1


	//   ....[187]....
        /*0c94*/ 	.word	0x00004400
        /*0c98*/ 	.word	0x000000ff
        /*0c9c*/ 	.word	0x00000000
        /*0ca0*/ 	.short	0x010a
        /*0ca2*/ 	.byte	0x05
	.zero		1


	//   ....[188]....
        /*0ca4*/ 	.word	0x00004490
        /*0ca8*/ 	.word	0x000000ff
        /*0cac*/ 	.word	0x00000000
        /*0cb0*/ 	.short	0x010a
        /*0cb2*/ 	.byte	0x05
	.zero		1


	//   ....[189]....
        /*0cb4*/ 	.word	0x00004520
        /*0cb8*/ 	.word	0x000000ff
        /*0cbc*/ 	.word	0x00000000
        /*0cc0*/ 	.short	0x010a
        /*0cc2*/ 	.byte	0x05
	.zero		1


	//   ....[190]....
        /*0cc4*/ 	.word	0x000045b0
        /*0cc8*/ 	.word	0x000000ff
        /*0ccc*/ 	.word	0x00000000
        /*0cd0*/ 	.short	0x010a
        /*0cd2*/ 	.byte	0x05
	.zero		1


	//   ....[191]....
        /*0cd4*/ 	.word	0x00004640
        /*0cd8*/ 	.word	0x000000ff
        /*0cdc*/ 	.word	0x00000000
        /*0ce0*/ 	.short	0x010a
        /*0ce2*/ 	.byte	0x05
	.zero		1


	//   ....[192]....
        /*0ce4*/ 	.word	0x000046e0
        /*0ce8*/ 	.word	0x00000000
        /*0cec*/ 	.word	0x00000000
        /*0cf0*/ 	.short	0x010a
        /*0cf2*/ 	.byte	0xff
	.zero		1


	//   ....[193]....
        /*0cf4*/ 	.word	0x00004800
        /*0cf8*/ 	.word	0x00000000
        /*0cfc*/ 	.word	0x000003e0
        /*0d00*/ 	.short	0x010a
        /*0d02*/ 	.byte	0xff
	.zero		1


	//   ....[194]....
        /*0d04*/ 	.word	0x00004860
        /*0d08*/ 	.word	0x00000004
        /*0d0c*/ 	.word	0x00000000
        /*0d10*/ 	.short	0x0101
        /*0d12*/ 	.byte	0xff
	.zero		1


	//   ....[195]....
        /*0d14*/ 	.word	0x00004880
        /*0d18*/ 	.word	0x000000ff
        /*0d1c*/ 	.word	0x00000390
        /*0d20*/ 	.short	0x010a
        /*0d22*/ 	.byte	0x05
	.zero		1


	//   ....[196]....
        /*0d24*/ 	.word	0x000049a0
        /*0d28*/ 	.word	0x00000000
        /*0d2c*/ 	.word	0x00000380
        /*0d30*/ 	.short	0x010a
        /*0d32*/ 	.byte	0xff
	.zero		1


	//   ....[197]....
        /*0d34*/ 	.word	0x00004ab0
        /*0d38*/ 	.word	0x00000000
        /*0d3c*/ 	.word	0x00000000
        /*0d40*/ 	.short	0x0101
        /*0d42*/ 	.byte	0xff
	.zero		1


	//   ....[198]....
        /*0d44*/ 	.word	0x00004b40
        /*0d48*/ 	.word	0x000000ff
        /*0d4c*/ 	.word	0x00000390
        /*0d50*/ 	.short	0x0106
        /*0d52*/ 	.byte	0x05
	.zero		1


	//   ....[199]....
        /*0d54*/ 	.word	0x00004b60
        /*0d58*/ 	.word	0x000000ff
        /*0d5c*/ 	.word	0x00000390
        /*0d60*/ 	.short	0x010a
        /*0d62*/ 	.byte	0x05
	.zero		1


	//   ....[200]....
        /*0d64*/ 	.word	0x00004bf0
        /*0d68*/ 	.word	0x000000ff
        /*0d6c*/ 	.word	0x00000390
        /*0d70*/ 	.short	0x0106
        /*0d72*/ 	.byte	0x04
	.zero		1


	//   ....[201]....
        /*0d74*/ 	.word	0x00004c30
        /*0d78*/ 	.word	0x00000000
        /*0d7c*/ 	.word	0x00000390
        /*0d80*/ 	.short	0x010a
        /*0d82*/ 	.byte	0xff
	.zero		1


	//   ....[202]....
        /*0d84*/ 	.word	0x00005110
        /*0d88*/ 	.word	0x00000000
        /*0d8c*/ 	.word	0x00000380
        /*0d90*/ 	.short	0x010a
        /*0d92*/ 	.byte	0xff
	.zero		1


	//   ....[203]....
        /*0d94*/ 	.word	0x00005210
        /*0d98*/ 	.word	0x00000003
        /*0d9c*/ 	.word	0x00000000
        /*0da0*/ 	.short	0x0101
        /*0da2*/ 	.byte	0xff
	.zero		1


	//   ....[204]....
        /*0da4*/ 	.word	0x00005220
        /*0da8*/ 	.word	0x000000ff
        /*0dac*/ 	.word	0x00000000
        /*0db0*/ 	.short	0x010a
        /*0db2*/ 	.byte	0x04
	.zero		1


	//   ....[205]....
        /*0db4*/ 	.word	0x00005240
        /*0db8*/ 	.word	0x000000ff
        /*0dbc*/ 	.word	0x000003c0
        /*0dc0*/ 	.short	0x010a
        /*0dc2*/ 	.byte	0x09
	.zero		1


	//   ....[206]....
        /*0dc4*/ 	.word	0x00005380
        /*0dc8*/ 	.word	0x000000ff
        /*0dcc*/ 	.word	0x00000000
        /*0dd0*/ 	.short	0x010a
        /*0dd2*/ 	.byte	0x07
	.zero		1


	//   ....[207]....
        /*0dd4*/ 	.word	0x000054b0
        /*0dd8*/ 	.word	0x000000ff
        /*0ddc*/ 	.word	0x00000000
        /*0de0*/ 	.short	0x010a
        /*0de2*/ 	.byte	0x04
	.zero		1


	//   ....[208]....
        /*0de4*/ 	.word	0x00005660
        /*0de8*/ 	.word	0x000000ff
        /*0dec*/ 	.word	0x00000000
        /*0df0*/ 	.short	0x010a
        /*0df2*/ 	.byte	0x05
	.zero		1


	//   ....[209]....
        /*0df4*/ 	.word	0x000056f0
        /*0df8*/ 	.word	0x000000ff
        /*0dfc*/ 	.word	0x00000000
        /*0e00*/ 	.short	0x010a
        /*0e02*/ 	.byte	0x05
	.zero		1


	//   ....[210]....
        /*0e04*/ 	.word	0x00005780
        /*0e08*/ 	.word	0x000000ff
        /*0e0c*/ 	.word	0x00000000
        /*0e10*/ 	.short	0x010a
        /*0e12*/ 	.byte	0x05
	.zero		1


	//   ....[211]....
        /*0e14*/ 	.word	0x00005810
        /*0e18*/ 	.word	0x000000ff
        /*0e1c*/ 	.word	0x00000000
        /*0e20*/ 	.short	0x010a
        /*0e22*/ 	.byte	0x07
	.zero		1


	//   ....[212]....
        /*0e24*/ 	.word	0x00005c50
        /*0e28*/ 	.word	0x00000000
        /*0e2c*/ 	.word	0x00000380
        /*0e30*/ 	.short	0x010a
        /*0e32*/ 	.byte	0xff
	.zero		1


	//   ....[213]....
        /*0e34*/ 	.word	0x00005d40
        /*0e38*/ 	.word	0x00000000
        /*0e3c*/ 	.word	0x00000000
        /*0e40*/ 	.short	0x0101
        /*0e42*/ 	.byte	0xff
	.zero		1


	//   ....[214]....
        /*0e44*/ 	.word	0x00006060
        /*0e48*/ 	.word	0x000000ff
        /*0e4c*/ 	.word	0x00000378
        /*0e50*/ 	.short	0x010a
        /*0e52*/ 	.byte	0x06
	.zero		1


	//   ....[215]....
        /*0e54*/ 	.word	0x000061e0
        /*0e58*/ 	.word	0x000000ff
        /*0e5c*/ 	.word	0x00000368
        /*0e60*/ 	.short	0x010a
        /*0e62*/ 	.byte	0x06
	.zero		1


	//   ....[216]....
        /*0e64*/ 	.word	0x00006510
        /*0e68*/ 	.word	0x000000ff
        /*0e6c*/ 	.word	0x00000360
        /*0e70*/ 	.short	0x010b
        /*0e72*/ 	.byte	0x06
	.zero		1


	//   ....[217]....
        /*0e74*/ 	.word	0x00006530
        /*0e78*/ 	.word	0x000000ff
        /*0e7c*/ 	.word	0x00000000
        /*0e80*/ 	.short	0x0101
        /*0e82*/ 	.byte	0x25
	.zero		1


	//   ....[218]....
        /*0e84*/ 	.word	0x00006570
        /*0e88*/ 	.word	0x00000000
        /*0e8c*/ 	.word	0x00000368
        /*0e90*/ 	.short	0x010a
        /*0e92*/ 	.byte	0xff
	.zero		1


	//   ....[219]....
        /*0e94*/ 	.word	0x000068d0
        /*0e98*/ 	.word	0x00000000
        /*0e9c*/ 	.word	0x00000380
        /*0ea0*/ 	.short	0x010a
        /*0ea2*/ 	.byte	0xff
	.zero		1


	//   ....[220]....
        /*0ea4*/ 	.word	0x000069e0
        /*0ea8*/ 	.word	0x00000000
        /*0eac*/ 	.word	0x00000000
        /*0eb0*/ 	.short	0x0101
        /*0eb2*/ 	.byte	0xff
	.zero		1


	//   ....[221]....
        /*0eb4*/ 	.word	0x00007390
        /*0eb8*/ 	.word	0x000000ff
        /*0ebc*/ 	.word	0x00000360
        /*0ec0*/ 	.short	0x010a
        /*0ec2*/ 	.byte	0x2b
	.zero		1


	//   ....[222]....
        /*0ec4*/ 	.word	0x000073b0
        /*0ec8*/ 	.word	0x0000005c
        /*0ecc*/ 	.word	0x000003a0
        /*0ed0*/ 	.short	0x010a
        /*0ed2*/ 	.byte	0xff
	.zero		1


	//   ....[223]....
        /*0ed4*/ 	.word	0x00007500
        /*0ed8*/ 	.word	0x000000ff
        /*0edc*/ 	.word	0x00000360
        /*0ee0*/ 	.short	0x010a
        /*0ee2*/ 	.byte	0x2b
	.zero		1


	//   ....[224]....
        /*0ee4*/ 	.word	0x000075e0
        /*0ee8*/ 	.word	0x000000ff
        /*0eec*/ 	.word	0x00000000
        /*0ef0*/ 	.short	0x0101
        /*0ef2*/ 	.byte	0x04
	.zero		1


	//   ....[225]....
        /*0ef4*/ 	.word	0x00007640
        /*0ef8*/ 	.word	0x0000005c
        /*0efc*/ 	.word	0x000003a0
        /*0f00*/ 	.short	0x010a
        /*0f02*/ 	.byte	0xff
	.zero		1


	//   ....[226]....
        /*0f04*/ 	.word	0x00007a10
        /*0f08*/ 	.word	0x000000ff
        /*0f0c*/ 	.word	0x00000000
        /*0f10*/ 	.short	0x0101
        /*0f12*/ 	.byte	0x05
	.zero		1


	//   ....[227]....
        /*0f14*/ 	.word	0x000082a0
        /*0f18*/ 	.word	0x00000003
        /*0f1c*/ 	.word	0x000003f0
        /*0f20*/ 	.short	0x010a
        /*0f22*/ 	.byte	0xff
	.zero		1


	//   ....[228]....
        /*0f24*/ 	.word	0x00008300
        /*0f28*/ 	.word	0x00000002
        /*0f2c*/ 	.word	0x000001b0
        /*0f30*/ 	.short	0x010a
        /*0f32*/ 	.byte	0xff
	.zero		1


	//   ....[229]....
        /*0f34*/ 	.word	0x00008360
        /*0f38*/ 	.word	0x00000002
        /*0f3c*/ 	.word	0x000001b0
        /*0f40*/ 	.short	0x010a
        /*0f42*/ 	.byte	0xff
	.zero		1


	//   ....[230]....
        /*0f44*/ 	.word	0x000083b0
        /*0f48*/ 	.word	0x00000002
        /*0f4c*/ 	.word	0x00000380
        /*0f50*/ 	.short	0x010a
        /*0f52*/ 	.byte	0xff
	.zero		1


	//   ....[231]....
        /*0f54*/ 	.word	0x00008410
        /*0f58*/ 	.word	0x00000000
        /*0f5c*/ 	.word	0x00000000
        /*0f60*/ 	.short	0x010a
        /*0f62*/ 	.byte	0xff
	.zero		1


	//   ....[232]....
        /*0f64*/ 	.word	0x00008470
        /*0f68*/ 	.word	0x00000000
        /*0f6c*/ 	.word	0x00000000
        /*0f70*/ 	.short	0x010a
        /*0f72*/ 	.byte	0xff
	.zero		1


	//   ....[233]....
        /*0f74*/ 	.word	0x000084d0
        /*0f78*/ 	.word	0x00000000
        /*0f7c*/ 	.word	0x00000000
        /*0f80*/ 	.short	0x010a
        /*0f82*/ 	.byte	0xff
	.zero		1


	//   ....[234]....
        /*0f84*/ 	.word	0x00008530
        /*0f88*/ 	.word	0x00000000
        /*0f8c*/ 	.word	0x00000000
        /*0f90*/ 	.short	0x010a
        /*0f92*/ 	.byte	0xff
	.zero		1


	//   ....[235]....
        /*0f94*/ 	.word	0x00008590
        /*0f98*/ 	.word	0x00000000
        /*0f9c*/ 	.word	0x00000000
        /*0fa0*/ 	.short	0x010a
        /*0fa2*/ 	.byte	0xff
	.zero		1


	//   ....[236]....
        /*0fa4*/ 	.word	0x000085f0
        /*0fa8*/ 	.word	0x00000000
        /*0fac*/ 	.word	0x00000000
        /*0fb0*/ 	.short	0x010a
        /*0fb2*/ 	.byte	0xff
	.zero		1


	//   ....[237]....
        /*0fb4*/ 	.word	0x00008650
        /*0fb8*/ 	.word	0x00000000
        /*0fbc*/ 	.word	0x00000000
        /*0fc0*/ 	.short	0x010a
        /*0fc2*/ 	.byte	0xff
	.zero		1


	//   ....[238]....
        /*0fc4*/ 	.word	0x000086b0
        /*0fc8*/ 	.word	0x00000000
        /*0fcc*/ 	.word	0x00000000
        /*0fd0*/ 	.short	0x010a
        /*0fd2*/ 	.byte	0xff
	.zero		1


	//   ....[239]....
        /*0fd4*/ 	.word	0x00008710
        /*0fd8*/ 	.word	0x00000000
        /*0fdc*/ 	.word	0x00000000
        /*0fe0*/ 	.short	0x010a
        /*0fe2*/ 	.byte	0xff
	.zero		1


	//   ....[240]....
        /*0fe4*/ 	.word	0x00008770
        /*0fe8*/ 	.word	0x00000000
        /*0fec*/ 	.word	0x00000000
        /*0ff0*/ 	.short	0x010a
        /*0ff2*/ 	.byte	0xff
	.zero		1


	//   ....[241]....
        /*0ff4*/ 	.word	0x000087d0
        /*0ff8*/ 	.word	0x00000000
        /*0ffc*/ 	.word	0x00000000
        /*1000*/ 	.short	0x010a
        /*1002*/ 	.byte	0xff
	.zero		1


	//   ....[242]....
        /*1004*/ 	.word	0x00008830
        /*1008*/ 	.word	0x00000000
        /*100c*/ 	.word	0x00000000
        /*1010*/ 	.short	0x010a
        /*1012*/ 	.byte	0xff
	.zero		1


	//   ....[243]....
        /*1014*/ 	.word	0x00008890
        /*1018*/ 	.word	0x00000000
        /*101c*/ 	.word	0x00000000
        /*1020*/ 	.short	0x010a
        /*1022*/ 	.byte	0xff
	.zero		1


	//   ....[244]....
        /*1024*/ 	.word	0x000088f0
        /*1028*/ 	.word	0x00000000
        /*102c*/ 	.word	0x00000000
        /*1030*/ 	.short	0x010a
        /*1032*/ 	.byte	0xff
	.zero		1


	//   ....[245]....
        /*1034*/ 	.word	0x00008950
        /*1038*/ 	.word	0x00000000
        /*103c*/ 	.word	0x00000000
        /*1040*/ 	.short	0x010a
        /*1042*/ 	.byte	0xff
	.zero		1


	//   ....[246]....
        /*1044*/ 	.word	0x000089b0
        /*1048*/ 	.word	0x00000000
        /*104c*/ 	.word	0x00000000
        /*1050*/ 	.short	0x010a
        /*1052*/ 	.byte	0xff
	.zero		1


	//   ....[247]....
        /*1054*/ 	.word	0x00008a10
        /*1058*/ 	.word	0x00000000
        /*105c*/ 	.word	0x00000000
        /*1060*/ 	.short	0x010a
        /*1062*/ 	.byte	0xff
	.zero		1


	//   ....[248]....
        /*1064*/ 	.word	0x00008a70
        /*1068*/ 	.word	0x00000000
        /*106c*/ 	.word	0x00000000
        /*1070*/ 	.short	0x010a
        /*1072*/ 	.byte	0xff
	.zero		1


	//   ....[249]....
        /*1074*/ 	.word	0x00008ad0
        /*1078*/ 	.word	0x00000000
        /*107c*/ 	.word	0x00000000
        /*1080*/ 	.short	0x010a
        /*1082*/ 	.byte	0xff
	.zero		1


	//   ....[250]....
        /*1084*/ 	.word	0x00008b30
        /*1088*/ 	.word	0x00000000
        /*108c*/ 	.word	0x00000000
        /*1090*/ 	.short	0x010a
        /*1092*/ 	.byte	0xff
	.zero		1


	//   ....[251]....
        /*1094*/ 	.word	0x00008b90
        /*1098*/ 	.word	0x00000000
        /*109c*/ 	.word	0x00000000
        /*10a0*/ 	.short	0x010a
        /*10a2*/ 	.byte	0xff
	.zero		1


	//   ....[252]....
        /*10a4*/ 	.word	0x00008bf0
        /*10a8*/ 	.word	0x00000000
        /*10ac*/ 	.word	0x00000000
        /*10b0*/ 	.short	0x010a
        /*10b2*/ 	.byte	0xff
	.zero		1


	//   ....[253]....
        /*10b4*/ 	.word	0x00008c50
        /*10b8*/ 	.word	0x00000000
        /*10bc*/ 	.word	0x00000000
        /*10c0*/ 	.short	0x010a
        /*10c2*/ 	.byte	0xff
	.zero		1


	//   ....[254]....
        /*10c4*/ 	.word	0x00008cb0
        /*10c8*/ 	.word	0x00000000
        /*10cc*/ 	.word	0x00000000
        /*10d0*/ 	.short	0x010a
        /*10d2*/ 	.byte	0xff
	.zero		1


	//   ....[255]....
        /*10d4*/ 	.word	0x00008d10
        /*10d8*/ 	.word	0x00000000
        /*10dc*/ 	.word	0x00000000
        /*10e0*/ 	.short	0x010a
        /*10e2*/ 	.byte	0xff
	.zero		1


	//   ....[0]....
        /*10e4*/ 	.word	0x00008d70
        /*10e8*/ 	.word	0x00000000
        /*10ec*/ 	.word	0x00000000
        /*10f0*/ 	.short	0x010a
        /*10f2*/ 	.byte	0xff
	.zero		1


	//   ....[1]....
        /*10f4*/ 	.word	0x00008dd0
        /*10f8*/ 	.word	0x00000000
        /*10fc*/ 	.word	0x00000000
        /*1100*/ 	.short	0x010a
        /*1102*/ 	.byte	0xff
	.zero		1


	//   ....[2]....
        /*1104*/ 	.word	0x00008e30
        /*1108*/ 	.word	0x00000000
        /*110c*/ 	.word	0x00000000
        /*1110*/ 	.short	0x010a
        /*1112*/ 	.byte	0xff
	.zero		1


	//   ....[3]....
        /*1114*/ 	.word	0x00008e90
        /*1118*/ 	.word	0x00000000
        /*111c*/ 	.word	0x00000000
        /*1120*/ 	.short	0x010a
        /*1122*/ 	.byte	0xff
	.zero		1


	//   ....[4]....
        /*1124*/ 	.word	0x00008ef0
        /*1128*/ 	.word	0x00000000
        /*112c*/ 	.word	0x00000000
        /*1130*/ 	.short	0x010a
        /*1132*/ 	.byte	0xff
	.zero		1


	//   ....[5]....
        /*1134*/ 	.word	0x00008f50
        /*1138*/ 	.word	0x00000000
        /*113c*/ 	.word	0x00000000
        /*1140*/ 	.short	0x010a
        /*1142*/ 	.byte	0xff
	.zero		1


	//   ....[6]....
        /*1144*/ 	.word	0x00008fb0
        /*1148*/ 	.word	0x00000000
        /*114c*/ 	.word	0x00000000
        /*1150*/ 	.short	0x010a
        /*1152*/ 	.byte	0xff
	.zero		1


	//   ....[7]....
        /*1154*/ 	.word	0x00009010
        /*1158*/ 	.word	0x00000000
        /*115c*/ 	.word	0x00000000
        /*1160*/ 	.short	0x010a
        /*1162*/ 	.byte	0xff
	.zero		1


	//   ....[8]....
        /*1164*/ 	.word	0x00009070
        /*1168*/ 	.word	0x00000000
        /*116c*/ 	.word	0x00000000
        /*1170*/ 	.short	0x010a
        /*1172*/ 	.byte	0xff
	.zero		1


	//   ....[9]....
        /*1174*/ 	.word	0x000090d0
        /*1178*/ 	.word	0x00000000
        /*117c*/ 	.word	0x00000000
        /*1180*/ 	.short	0x010a
        /*1182*/ 	.byte	0xff
	.zero		1


	//   ....[10]....
        /*1184*/ 	.word	0x00009130
        /*1188*/ 	.word	0x00000000
        /*118c*/ 	.word	0x00000000
        /*1190*/ 	.short	0x010a
        /*1192*/ 	.byte	0xff
	.zero		1


	//   ....[11]....
        /*1194*/ 	.word	0x00009190
        /*1198*/ 	.word	0x00000000
        /*119c*/ 	.word	0x00000000
        /*11a0*/ 	.short	0x010a
        /*11a2*/ 	.byte	0xff
	.zero		1


	//   ....[12]....
        /*11a4*/ 	.word	0x000091f0
        /*11a8*/ 	.word	0x00000000
        /*11ac*/ 	.word	0x00000000
        /*11b0*/ 	.short	0x010a
        /*11b2*/ 	.byte	0xff
	.zero		1


	//   ....[13]....
        /*11b4*/ 	.word	0x00009250
        /*11b8*/ 	.word	0x00000000
        /*11bc*/ 	.word	0x00000000
        /*11c0*/ 	.short	0x010a
        /*11c2*/ 	.byte	0xff
	.zero		1


	//   ....[14]....
        /*11c4*/ 	.word	0x000092b0
        /*11c8*/ 	.word	0x00000000
        /*11cc*/ 	.word	0x00000000
        /*11d0*/ 	.short	0x010a
        /*11d2*/ 	.byte	0xff
	.zero		1


	//   ....[15]....
        /*11d4*/ 	.word	0x00009310
        /*11d8*/ 	.word	0x00000000
        /*11dc*/ 	.word	0x00000000
        /*11e0*/ 	.short	0x010a
        /*11e2*/ 	.byte	0xff
	.zero		1


	//   ....[16]....
        /*11e4*/ 	.word	0x00009370
        /*11e8*/ 	.word	0x00000000
        /*11ec*/ 	.word	0x00000000
        /*11f0*/ 	.short	0x010a
        /*11f2*/ 	.byte	0xff
	.zero		1


	//   ....[17]....
        /*11f4*/ 	.word	0x000093d0
        /*11f8*/ 	.word	0x00000000
        /*11fc*/ 	.word	0x00000000
        /*1200*/ 	.short	0x010a
        /*1202*/ 	.byte	0xff
	.zero		1


	//   ....[18]....
        /*1204*/ 	.word	0x00009430
        /*1208*/ 	.word	0x00000000
        /*120c*/ 	.word	0x00000000
        /*1210*/ 	.short	0x010a
        /*1212*/ 	.byte	0xff
	.zero		1


	//   ....[19]....
        /*1214*/ 	.word	0x00009490
        /*1218*/ 	.word	0x00000000
        /*121c*/ 	.word	0x00000000
        /*1220*/ 	.short	0x010a
        /*1222*/ 	.byte	0xff
	.zero		1


	//   ....[20]....
        /*1224*/ 	.word	0x000094f0
        /*1228*/ 	.word	0x00000000
        /*122c*/ 	.word	0x00000000
        /*1230*/ 	.short	0x010a
        /*1232*/ 	.byte	0xff
	.zero		1


	//   ....[21]....
        /*1234*/ 	.word	0x00009550
        /*1238*/ 	.word	0x00000000
        /*123c*/ 	.word	0x00000000
        /*1240*/ 	.short	0x010a
        /*1242*/ 	.byte	0xff
	.zero		1


	//   ....[22]....
        /*1244*/ 	.word	0x000095b0
        /*1248*/ 	.word	0x00000000
        /*124c*/ 	.word	0x00000000
        /*1250*/ 	.short	0x010a
        /*1252*/ 	.byte	0xff
	.zero		1


	//   ....[23]....
        /*1254*/ 	.word	0x00009610
        /*1258*/ 	.word	0x00000000
        /*125c*/ 	.word	0x00000000
        /*1260*/ 	.short	0x010a
        /*1262*/ 	.byte	0xff
	.zero		1


	//   ....[24]....
        /*1264*/ 	.word	0x00009670
        /*1268*/ 	.word	0x00000000
        /*126c*/ 	.word	0x00000000
        /*1270*/ 	.short	0x010a
        /*1272*/ 	.byte	0xff
	.zero		1


	//   ....[25]....
        /*1274*/ 	.word	0x000096d0
        /*1278*/ 	.word	0x00000000
        /*127c*/ 	.word	0x00000000
        /*1280*/ 	.short	0x010a
        /*1282*/ 	.byte	0xff
	.zero		1


	//   ....[26]....
        /*1284*/ 	.word	0x00009730
        /*1288*/ 	.word	0x00000000
        /*128c*/ 	.word	0x00000000
        /*1290*/ 	.short	0x010a
        /*1292*/ 	.byte	0xff
	.zero		1


	//   ....[27]....
        /*1294*/ 	.word	0x00009790
        /*1298*/ 	.word	0x00000000
        /*129c*/ 	.word	0x00000000
        /*12a0*/ 	.short	0x010a
        /*12a2*/ 	.byte	0xff
	.zero		1


	//   ....[28]....
        /*12a4*/ 	.word	0x000097e0
        /*12a8*/ 	.word	0x00000000
        /*12ac*/ 	.word	0x000003e0
        /*12b0*/ 	.short	0x010a
        /*12b2*/ 	.byte	0xff
	.zero		1


	//   ....[29]....
        /*12b4*/ 	.word	0x00009840
        /*12b8*/ 	.word	0x00000000
        /*12bc*/ 	.word	0x00000390
        /*12c0*/ 	.short	0x010a
        /*12c2*/ 	.byte	0xff
	.zero		1


	//   ....[30]....
        /*12c4*/ 	.word	0x00009890
        /*12c8*/ 	.word	0x00000000
        /*12cc*/ 	.word	0x00000380
        /*12d0*/ 	.short	0x010a
        /*12d2*/ 	.byte	0xff
	.zero		1


	//   ....[31]....
        /*12d4*/ 	.word	0x000098f0
        /*12d8*/ 	.word	0x00000000
        /*12dc*/ 	.word	0x00000390
        /*12e0*/ 	.short	0x010a
        /*12e2*/ 	.byte	0xff
	.zero		1


	//   ....[32]....
        /*12e4*/ 	.word	0x00009940
        /*12e8*/ 	.word	0x00000000
        /*12ec*/ 	.word	0x00000380
        /*12f0*/ 	.short	0x010a
        /*12f2*/ 	.byte	0xff
	.zero		1


	//   ....[33]....
        /*12f4*/ 	.word	0x000099a0
        /*12f8*/ 	.word	0x00000003
        /*12fc*/ 	.word	0x000003c0
        /*1300*/ 	.short	0x010a
        /*1302*/ 	.byte	0xff
	.zero		1


	//   ....[34]....
        /*1304*/ 	.word	0x00009a00
        /*1308*/ 	.word	0x00000000
        /*130c*/ 	.word	0x00000000
        /*1310*/ 	.short	0x010a
        /*1312*/ 	.byte	0xff
	.zero		1


	//   ....[35]....
        /*1314*/ 	.word	0x00009a60
        /*1318*/ 	.word	0x00000000
        /*131c*/ 	.word	0x00000000
        /*1320*/ 	.short	0x010a
        /*1322*/ 	.byte	0xff
	.zero		1


	//   ....[36]....
        /*1324*/ 	.word	0x00009ac0
        /*1328*/ 	.word	0x00000000
        /*132c*/ 	.word	0x00000000
        /*1330*/ 	.short	0x010a
        /*1332*/ 	.byte	0xff
	.zero		1


	//   ....[37]....
        /*1334*/ 	.word	0x00009b20
        /*1338*/ 	.word	0x00000000
        /*133c*/ 	.word	0x00000000
        /*1340*/ 	.short	0x010a
        /*1342*/ 	.byte	0xff
	.zero		1


	//   ....[38]....
        /*1344*/ 	.word	0x00009b80
        /*1348*/ 	.word	0x00000000
        /*134c*/ 	.word	0x00000000
        /*1350*/ 	.short	0x010a
        /*1352*/ 	.byte	0xff
	.zero		1


	//   ....[39]....
        /*1354*/ 	.word	0x00009bd0
        /*1358*/ 	.word	0x00000000
        /*135c*/ 	.word	0x00000380
        /*1360*/ 	.short	0x010a
        /*1362*/ 	.byte	0xff
	.zero		1


	//   ....[40]....
        /*1364*/ 	.word	0x00009c30
        /*1368*/ 	.word	0x00000000
        /*136c*/ 	.word	0x00000378
        /*1370*/ 	.short	0x010a
        /*1372*/ 	.byte	0xff
	.zero		1


	//   ....[41]....
        /*1374*/ 	.word	0x00009c90
        /*1378*/ 	.word	0x00000003
        /*137c*/ 	.word	0x00000368
        /*1380*/ 	.short	0x010a
        /*1382*/ 	.byte	0xff
	.zero		1


	//   ....[42]....
        /*1384*/ 	.word	0x00009ce0
        /*1388*/ 	.word	0x00000000
        /*138c*/ 	.word	0x00000380
        /*1390*/ 	.short	0x010a
        /*1392*/ 	.byte	0xff
	.zero		1


	//   ....[43]....
        /*1394*/ 	.word	0x00009d40
        /*1398*/ 	.word	0x00000000
        /*139c*/ 	.word	0x00000360
        /*13a0*/ 	.short	0x010a
        /*13a2*/ 	.byte	0xff
	.zero		1


	//   ....[44]....
        /*13a4*/ 	.word	0x00009d90
        /*13a8*/ 	.word	0x0000005c
        /*13ac*/ 	.word	0x000003a0
        /*13b0*/ 	.short	0x010a
        /*13b2*/ 	.byte	0xff
	.zero		1


	//----- nvinfo : EIATTR_NUM_MBARRIERS
	.align		4
.L_47:
        /*13b4*/ 	.byte	0x03, 0x38
        /*13b6*/ 	.short	0x0080


	//----- nvinfo : EIATTR_EXIT_INSTR_OFFSETS
	.align		4
        /*13b8*/ 	.byte	0x04, 0x1c
        /*13ba*/ 	.short	(.L_49 - .L_48)


	//   ....[0]....
.L_48:
        /*13bc*/ 	.word	0x00004710


	//   ....[1]....
        /*13c0*/ 	.word	0x00004c00


	//   ....[2]....
        /*13c4*/ 	.word	0x00004c60


	//   ....[3]....
        /*13c8*/ 	.word	0x00005a70


	//   ....[4]....
        /*13cc*/ 	.word	0x000065a0


	//   ....[5]....
        /*13d0*/ 	.word	0x000065e0


	//   ....[6]....
        /*13d4*/ 	.word	0x00008290


	//----- nvinfo : EIATTR_MAX_THREADS
	.align		4
.L_49:
        /*13d8*/ 	.byte	0x04, 0x05
        /*13da*/ 	.short	(.L_51 - .L_50)
.L_50:
        /*13dc*/ 	.word	0x00000100
        /*13e0*/ 	.word	0x00000001
        /*13e4*/ 	.word	0x00000001


	//----- nvinfo : EIATTR_CRS_STACK_SIZE
	.align		4
.L_51:
        /*13e8*/ 	.byte	0x04, 0x1e
        /*13ea*/ 	.short	(.L_53 - .L_52)
.L_52:
        /*13ec*/ 	.word	0x00000000


	//----- nvinfo : EIATTR_CBANK_PARAM_SIZE
	.align		4
.L_53:
        /*13f0*/ 	.byte	0x03, 0x19
        /*13f2*/ 	.short	0x0800


	//----- nvinfo : EIATTR_PARAM_CBANK
	.align		4
        /*13f4*/ 	.byte	0x04, 0x0a
        /*13f6*/ 	.short	(.L_55 - .L_54)
	.align		4
.L_54:
        /*13f8*/ 	.word	index@(.nv.constant0._ZN7cutlass13device_kernelINS_4gemm6kernel13GemmUniversalIN4cute5tupleIJiiiiEEENS1_10collective13CollectiveMmaINS1_35MainloopSm100TmaUmmaWarpSpecializedILi54ELi2ELi4ENS5_IJNS4_1CILi1EEESB_SB_EEEEENS5_IJNSA_ILi64EEESE_NSA_ILi32EEEEEENS_12float_e5m2_tENS5_IJlSB_lEEESH_SI_NS4_8TiledMMAINS4_8MMA_AtomIJNS4_10MMA_TraitsINS4_19SM100_MMA_F8F6F4_SSEJSH_SH_fSE_SE_NS4_17integral_constantINS4_4UMMA5MajorELSP_0EEESQ_NSN_INSO_7ScaleInELSR_0EEESS_EEEEEENS4_6LayoutISC_NS5_IJNSA_ILi0EEESW_SW_EEEEENS5_IJNS4_10UnderscoreESZ_SZ_EEEEENS4_13SM90_TMA_LOADENS4_14ComposedLayoutINS4_7SwizzleILi1ELi4ELi3EEENS4_18smem_ptr_flag_bitsILi8EEENSV_INS5_IJNSA_ILi8EEESF_EEENS5_IJSF_SB_EEEEEEEvNS4_8identityES12_S1C_vS1D_EENS_8epilogue10collective18CollectiveEpilogueINS1F_23Sm100TmaWarpSpecializedILi1ELi1ELi32ELb0ELb0EEEJSG_NS5_IJNSV_ISE_SB_EES1K_EEESH_SI_SH_SI_NS1F_6fusion15FusionCallbacksIS1J_NS1M_17LinearCombinationISH_fSH_fLNS_15FloatRoundStyleE2EEESG_S1L_JEEENS4_5SM1004TMEM4LOAD26SM100_TMEM_LOAD_16dp32b32xES12_NS13_INS14_ILi2ELi4ELi3EEES17_NSV_INS5_IJS18_SE_EEENS5_IJSE_SB_EEEEEEENS4_39AutoVectorizingCopyWithAssumedAlignmentILi128EEENS4_14SM90_TMA_STOREES20_S22_S22_EEEvvEEEEvNT_6ParamsE)
        /*13fc*/ 	.short	0x0380
        /*13fe*/ 	.short	0x0800


	//----- nvinfo : EIATTR_SW_WAR
	.align		4
.L_55:
        /*1400*/ 	.byte	0x04, 0x36
        /*1402*/ 	.short	(.L_57 - .L_56)
.L_56:
        /*1404*/ 	.word	0x00000008
.L_57:


//--------------------- .nv.callgraph             --------------------------
	.section	.nv.callgraph,"",@"SHT_CUDA_CALLGRAPH"
	.align	4
	.sectionentsize	8
	.align		4
        /*0000*/ 	.word	0x00000000
	.align		4
        /*0004*/ 	.word	0xffffffff
	.align		4
        /*0008*/ 	.word	index@(_ZN7cutlass13device_kernelINS_4gemm6kernel13GemmUniversalIN4cute5tupleIJiiiiEEENS1_10collective13CollectiveMmaINS1_35MainloopSm100TmaUmmaWarpSpecializedILi54ELi2ELi4ENS5_IJNS4_1CILi1EEESB_SB_EEEEENS5_IJNSA_ILi64EEESE_NSA_ILi32EEEEEENS_12float_e5m2_tENS5_IJlSB_lEEESH_SI_NS4_8TiledMMAINS4_8MMA_AtomIJNS4_10MMA_TraitsINS4_19SM100_MMA_F8F6F4_SSEJSH_SH_fSE_SE_NS4_17integral_constantINS4_4UMMA5MajorELSP_0EEESQ_NSN_INSO_7ScaleInELSR_0EEESS_EEEEEENS4_6LayoutISC_NS5_IJNSA_ILi0EEESW_SW_EEEEENS5_IJNS4_10UnderscoreESZ_SZ_EEEEENS4_13SM90_TMA_LOADENS4_14ComposedLayoutINS4_7SwizzleILi1ELi4ELi3EEENS4_18smem_ptr_flag_bitsILi8EEENSV_INS5_IJNSA_ILi8EEESF_EEENS5_IJSF_SB_EEEEEEEvNS4_8identityES12_S1C_vS1D_EENS_8epilogue10collective18CollectiveEpilogueINS1F_23Sm100TmaWarpSpecializedILi1ELi1ELi32ELb0ELb0EEEJSG_NS5_IJNSV_ISE_SB_EES1K_EEESH_SI_SH_SI_NS1F_6fusion15FusionCallbacksIS1J_NS1M_17LinearCombinationISH_fSH_fLNS_15FloatRoundStyleE2EEESG_S1L_JEEENS4_5SM1004TMEM4LOAD26SM100_TMEM_LOAD_16dp32b32xES12_NS13_INS14_ILi2ELi4ELi3EEES17_NSV_INS5_IJS18_SE_EEENS5_IJSE_SB_EEEEEEENS4_39AutoVectorizingCopyWithAssumedAlignmentILi128EEENS4_14SM90_TMA_STOREES20_S22_S22_EEEvvEEEEvNT_6ParamsE)
	.align		4
        /*000c*/ 	.word	index@(__assertfail)
	.align		4
        /*0010*/ 	.word	0x00000000
	.align		4
        /*0014*/ 	.word	0xfffffffe
	.align		4
        /*0018*/ 	.word	0x00000000
	.align		4
        /*001c*/ 	.word	0xfffffffd
	.align		4
        /*0020*/ 	.word	0x00000000
	.align		4
        /*0024*/ 	.word	0xfffffffc


//--------------------- .nv.constant4             --------------------------
	.section	.nv.constant4,"a",@progbits
	.align	8
	.align		8
.nv.constant4:
        /*0000*/ 	.dword	__assertfail
	.align		8
        /*0008*/ 	.dword	__unnamed_1
	.align		8
        /*0010*/ 	.dword	__unnamed_2
	.align		8
        /*0018*/ 	.dword	_ZN40_INTERNAL_48c294dd_4_k_cu_5e5c2a42_295124cuda3std3__45__cpo5beginE
	.align		8
        /*0020*/ 	.dword	_ZN40_INTERNAL_48c294dd_4_k_cu_5e5c2a42_295124cuda3std3__45__cpo3endE
	.align		8
        /*0028*/ 	.dword	_ZN40_INTERNAL_48c294dd_4_k_cu_5e5c2a42_295124cuda3std3__45__cpo6cbeginE
	.align		8
        /*0030*/ 	.dword	_ZN40_INTERNAL_48c294dd_4_k_cu_5e5c2a42_295124cuda3std3__45__cpo4cendE
	.align		8
        /*0038*/ 	.dword	_ZN40_INTERNAL_48c294dd_4_k_cu_5e5c2a42_295124cuda3std3__442_GLOBAL__N__48c294dd_4_k_cu_5e5c2a42_295126ignoreE
	.align		8
        /*0040*/ 	.dword	_ZN40_INTERNAL_48c294dd_4_k_cu_5e5c2a42_295124cuda3std3__419piecewise_constructE
	.align		8
        /*0048*/ 	.dword	_ZN40_INTERNAL_48c294dd_4_k_cu_5e5c2a42_295124cuda3std3__48in_placeE
	.align		8
        /*0050*/ 	.dword	_ZN40_INTERNAL_48c294dd_4_k_cu_5e5c2a42_295124cuda3std6ranges3__45__cpo4swapE
	.align		8
        /*0058*/ 	.dword	_ZN40_INTERNAL_48c294dd_4_k_cu_5e5c2a42_295124cuda3std6ranges3__45__cpo9iter_moveE
	.align		8
        /*0060*/ 	.dword	_ZN40_INTERNAL_48c294dd_4_k_cu_5e5c2a42_295124cute7productE
	.align		8
        /*0068*/ 	.dword	_ZN40_INTERNAL_48c294dd_4_k_cu_5e5c2a42_295124cute1_E
	.align		8
        /*0070*/ 	.dword	$str$25
	.align		8
        /*0078*/ 	.dword	$str$26
	.align		8
        /*0080*/ 	.dword	$str$27
	.align		8
        /*0088*/ 	.dword	$str$28


//--------------------- .text._ZN7cutlass13device_kernelINS_4gemm6kernel13GemmUniversalIN4cute5tupleIJiiiiEEENS1_10collective13CollectiveMmaINS1_35MainloopSm100TmaUmmaWarpSpecializedILi54ELi2ELi4ENS5_IJNS4_1CILi1EEESB_SB_EEEEENS5_IJNSA_ILi64EEESE_NSA_ILi32EEEEEENS_12float_e5m2_tENS5_IJlSB_lEEESH_SI_NS4_8TiledMMAINS4_8MMA_AtomIJNS4_10MMA_TraitsINS4_19SM100_MMA_F8F6F4_SSEJSH_SH_fSE_SE_NS4_17integral_constantINS4_4UMMA5MajorELSP_0EEESQ_NSN_INSO_7ScaleInELSR_0EEESS_EEEEEENS4_6LayoutISC_NS5_IJNSA_ILi0EEESW_SW_EEEEENS5_IJNS4_10UnderscoreESZ_SZ_EEEEENS4_13SM90_TMA_LOADENS4_14ComposedLayoutINS4_7SwizzleILi1ELi4ELi3EEENS4_18smem_ptr_flag_bitsILi8EEENSV_INS5_IJNSA_ILi8EEESF_EEENS5_IJSF_SB_EEEEEEEvNS4_8identityES12_S1C_vS1D_EENS_8epilogue10collective18CollectiveEpilogueINS1F_23Sm100TmaWarpSpecializedILi1ELi1ELi32ELb0ELb0EEEJSG_NS5_IJNSV_ISE_SB_EES1K_EEESH_SI_SH_SI_NS1F_6fusion15FusionCallbacksIS1J_NS1M_17LinearCombinationISH_fSH_fLNS_15FloatRoundStyleE2EEESG_S1L_JEEENS4_5SM1004TMEM4LOAD26SM100_TMEM_LOAD_16dp32b32xES12_NS13_INS14_ILi2ELi4ELi3EEES17_NSV_INS5_IJS18_SE_EEENS5_IJSE_SB_EEEEEEENS4_39AutoVectorizingCopyWithAssumedAlignmentILi128EEENS4_14SM90_TMA_STOREES20_S22_S22_EEEvvEEEEvNT_6ParamsE --------------------------
	.section	.text._ZN7cutlass13device_kernelINS_4gemm6kernel13GemmUniversalIN4cute5tupleIJiiiiEEENS1_10collective13CollectiveMmaINS1_35MainloopSm100TmaUmmaWarpSpecializedILi54ELi2ELi4ENS5_IJNS4_1CILi1EEESB_SB_EEEEENS5_IJNSA_ILi64EEESE_NSA_ILi32EEEEEENS_12float_e5m2_tENS5_IJlSB_lEEESH_SI_NS4_8TiledMMAINS4_8MMA_AtomIJNS4_10MMA_TraitsINS4_19SM100_MMA_F8F6F4_SSEJSH_SH_fSE_SE_NS4_17integral_constantINS4_4UMMA5MajorELSP_0EEESQ_NSN_INSO_7ScaleInELSR_0EEESS_EEEEEENS4_6LayoutISC_NS5_IJNSA_ILi0EEESW_SW_EEEEENS5_IJNS4_10UnderscoreESZ_SZ_EEEEENS4_13SM90_TMA_LOADENS4_14ComposedLayoutINS4_7SwizzleILi1ELi4ELi3EEENS4_18smem_ptr_flag_bitsILi8EEENSV_INS5_IJNSA_ILi8EEESF_EEENS5_IJSF_SB_EEEEEEEvNS4_8identityES12_S1C_vS1D_EENS_8epilogue10collective18CollectiveEpilogueINS1F_23Sm100TmaWarpSpecializedILi1ELi1ELi32ELb0ELb0EEEJSG_NS5_IJNSV_ISE_SB_EES1K_EEESH_SI_SH_SI_NS1F_6fusion15FusionCallbacksIS1J_NS1M_17LinearCombinationISH_fSH_fLNS_15FloatRoundStyleE2EEESG_S1L_JEEENS4_5SM1004TMEM4LOAD26SM100_TMEM_LOAD_16dp32b32xES12_NS13_INS14_ILi2ELi4ELi3EEES17_NSV_INS5_IJS18_SE_EEENS5_IJSE_SB_EEEEEEENS4_39AutoVectorizingCopyWithAssumedAlignmentILi128EEENS4_14SM90_TMA_STOREES20_S22_S22_EEEvvEEEEvNT_6ParamsE,"ax",@progbits
	.align	128
.text._ZN7cutlass13device_kernelINS_4gemm6kernel13GemmUniversalIN4cute5tupleIJiiiiEEENS1_10collective13CollectiveMmaINS1_35MainloopSm100TmaUmmaWarpSpecializedILi54ELi2ELi4ENS5_IJNS4_1CILi1EEESB_SB_EEEEENS5_IJNSA_ILi64EEESE_NSA_ILi32EEEEEENS_12float_e5m2_tENS5_IJlSB_lEEESH_SI_NS4_8TiledMMAINS4_8MMA_AtomIJNS4_10MMA_TraitsINS4_19SM100_MMA_F8F6F4_SSEJSH_SH_fSE_SE_NS4_17integral_constantINS4_4UMMA5MajorELSP_0EEESQ_NSN_INSO_7ScaleInELSR_0EEESS_EEEEEENS4_6LayoutISC_NS5_IJNSA_ILi0EEESW_SW_EEEEENS5_IJNS4_10UnderscoreESZ_SZ_EEEEENS4_13SM90_TMA_LOADENS4_14ComposedLayoutINS4_7SwizzleILi1ELi4ELi3EEENS4_18smem_ptr_flag_bitsILi8EEENSV_INS5_IJNSA_ILi8EEESF_EEENS5_IJSF_SB_EEEEEEEvNS4_8identityES12_S1C_vS1D_EENS_8epilogue10collective18CollectiveEpilogueINS1F_23Sm100TmaWarpSpecializedILi1ELi1ELi32ELb0ELb0EEEJSG_NS5_IJNSV_ISE_SB_EES1K_EEESH_SI_SH_SI_NS1F_6fusion15FusionCallbacksIS1J_NS1M_17LinearCombinationISH_fSH_fLNS_15FloatRoundStyleE2EEESG_S1L_JEEENS4_5SM1004TMEM4LOAD26SM100_TMEM_LOAD_16dp32b32xES12_NS13_INS14_ILi2ELi4ELi3EEES17_NSV_INS5_IJS18_SE_EEENS5_IJSE_SB_EEEEEEENS4_39AutoVectorizingCopyWithAssumedAlignmentILi128EEENS4_14SM90_TMA_STOREES20_S22_S22_EEEvvEEEEvNT_6ParamsE:
        .type           _ZN7cutlass13device_kernelINS_4gemm6kernel13GemmUniversalIN4cute5tupleIJiiiiEEENS1_10collective13CollectiveMmaINS1_35MainloopSm100TmaUmmaWarpSpecializedILi54ELi2ELi4ENS5_IJNS4_1CILi1EEESB_SB_EEEEENS5_IJNSA_ILi64EEESE_NSA_ILi32EEEEEENS_12float_e5m2_tENS5_IJlSB_lEEESH_SI_NS4_8TiledMMAINS4_8MMA_AtomIJNS4_10MMA_TraitsINS4_19SM100_MMA_F8F6F4_SSEJSH_SH_fSE_SE_NS4_17integral_constantINS4_4UMMA5MajorELSP_0EEESQ_NSN_INSO_7ScaleInELSR_0EEESS_EEEEEENS4_6LayoutISC_NS5_IJNSA_ILi0EEESW_SW_EEEEENS5_IJNS4_10UnderscoreESZ_SZ_EEEEENS4_13SM90_TMA_LOADENS4_14ComposedLayoutINS4_7SwizzleILi1ELi4ELi3EEENS4_18smem_ptr_flag_bitsILi8EEENSV_INS5_IJNSA_ILi8EEESF_EEENS5_IJSF_SB_EEEEEEEvNS4_8identityES12_S1C_vS1D_EENS_8epilogue10collective18CollectiveEpilogueINS1F_23Sm100TmaWarpSpecializedILi1ELi1ELi32ELb0ELb0EEEJSG_NS5_IJNSV_ISE_SB_EES1K_EEESH_SI_SH_SI_NS1F_6fusion15FusionCallbacksIS1J_NS1M_17LinearCombinationISH_fSH_fLNS_15FloatRoundStyleE2EEESG_S1L_JEEENS4_5SM1004TMEM4LOAD26SM100_TMEM_LOAD_16dp32b32xES12_NS13_INS14_ILi2ELi4ELi3EEES17_NSV_INS5_IJS18_SE_EEENS5_IJSE_SB_EEEEEEENS4_39AutoVectorizingCopyWithAssumedAlignmentILi128EEENS4_14SM90_TMA_STOREES20_S22_S22_EEEvvEEEEvNT_6ParamsE,@function
        .size           _ZN7cutlass13device_kernelINS_4gemm6kernel13GemmUniversalIN4cute5tupleIJiiiiEEENS1_10collective13CollectiveMmaINS1_35MainloopSm100TmaUmmaWarpSpecializedILi54ELi2ELi4ENS5_IJNS4_1CILi1EEESB_SB_EEEEENS5_IJNSA_ILi64EEESE_NSA_ILi32EEEEEENS_12float_e5m2_tENS5_IJlSB_lEEESH_SI_NS4_8TiledMMAINS4_8MMA_AtomIJNS4_10MMA_TraitsINS4_19SM100_MMA_F8F6F4_SSEJSH_SH_fSE_SE_NS4_17integral_constantINS4_4UMMA5MajorELSP_0EEESQ_NSN_INSO_7ScaleInELSR_0EEESS_EEEEEENS4_6LayoutISC_NS5_IJNSA_ILi0EEESW_SW_EEEEENS5_IJNS4_10UnderscoreESZ_SZ_EEEEENS4_13SM90_TMA_LOADENS4_14ComposedLayoutINS4_7SwizzleILi1ELi4ELi3EEENS4_18smem_ptr_flag_bitsILi8EEENSV_INS5_IJNSA_ILi8EEESF_EEENS5_IJSF_SB_EEEEEEEvNS4_8identityES12_S1C_vS1D_EENS_8epilogue10collective18CollectiveEpilogueINS1F_23Sm100TmaWarpSpecializedILi1ELi1ELi32ELb0ELb0EEEJSG_NS5_IJNSV_ISE_SB_EES1K_EEESH_SI_SH_SI_NS1F_6fusion15FusionCallbacksIS1J_NS1M_17LinearCombinationISH_fSH_fLNS_15FloatRoundStyleE2EEESG_S1L_JEEENS4_5SM1004TMEM4LOAD26SM100_TMEM_LOAD_16dp32b32xES12_NS13_INS14_ILi2ELi4ELi3EEES17_NSV_INS5_IJS18_SE_EEENS5_IJSE_SB_EEEEEEENS4_39AutoVectorizingCopyWithAssumedAlignmentILi128EEENS4_14SM90_TMA_STOREES20_S22_S22_EEEvvEEEEvNT_6ParamsE,(.L_x_279 - _ZN7cutlass13device_kernelINS_4gemm6kernel13GemmUniversalIN4cute5tupleIJiiiiEEENS1_10collective13CollectiveMmaINS1_35MainloopSm100TmaUmmaWarpSpecializedILi54ELi2ELi4ENS5_IJNS4_1CILi1EEESB_SB_EEEEENS5_IJNSA_ILi64EEESE_NSA_ILi32EEEEEENS_12float_e5m2_tENS5_IJlSB_lEEESH_SI_NS4_8TiledMMAINS4_8MMA_AtomIJNS4_10MMA_TraitsINS4_19SM100_MMA_F8F6F4_SSEJSH_SH_fSE_SE_NS4_17integral_constantINS4_4UMMA5MajorELSP_0EEESQ_NSN_INSO_7ScaleInELSR_0EEESS_EEEEEENS4_6LayoutISC_NS5_IJNSA_ILi0EEESW_SW_EEEEENS5_IJNS4_10UnderscoreESZ_SZ_EEEEENS4_13SM90_TMA_LOADENS4_14ComposedLayoutINS4_7SwizzleILi1ELi4ELi3EEENS4_18smem_ptr_flag_bitsILi8EEENSV_INS5_IJNSA_ILi8EEESF_EEENS5_IJSF_SB_EEEEEEEvNS4_8identityES12_S1C_vS1D_EENS_8epilogue10collective18CollectiveEpilogueINS1F_23Sm100TmaWarpSpecializedILi1ELi1ELi32ELb0ELb0EEEJSG_NS5_IJNSV_ISE_SB_EES1K_EEESH_SI_SH_SI_NS1F_6fusion15FusionCallbacksIS1J_NS1M_17LinearCombinationISH_fSH_fLNS_15FloatRoundStyleE2EEESG_S1L_JEEENS4_5SM1004TMEM4LOAD26SM100_TMEM_LOAD_16dp32b32xES12_NS13_INS14_ILi2ELi4ELi3EEES17_NSV_INS5_IJS18_SE_EEENS5_IJSE_SB_EEEEEEENS4_39AutoVectorizingCopyWithAssumedAlignmentILi128EEENS4_14SM90_TMA_STOREES20_S22_S22_EEEvvEEEEvNT_6ParamsE)
        .other          _ZN7cutlass13device_kernelINS_4gemm6kernel13GemmUniversalIN4cute5tupleIJiiiiEEENS1_10collective13CollectiveMmaINS1_35MainloopSm100TmaUmmaWarpSpecializedILi54ELi2ELi4ENS5_IJNS4_1CILi1EEESB_SB_EEEEENS5_IJNSA_ILi64EEESE_NSA_ILi32EEEEEENS_12float_e5m2_tENS5_IJlSB_lEEESH_SI_NS4_8TiledMMAINS4_8MMA_AtomIJNS4_10MMA_TraitsINS4_19SM100_MMA_F8F6F4_SSEJSH_SH_fSE_SE_NS4_17integral_constantINS4_4UMMA5MajorELSP_0EEESQ_NSN_INSO_7ScaleInELSR_0EEESS_EEEEEENS4_6LayoutISC_NS5_IJNSA_ILi0EEESW_SW_EEEEENS5_IJNS4_10UnderscoreESZ_SZ_EEEEENS4_13SM90_TMA_LOADENS4_14ComposedLayoutINS4_7SwizzleILi1ELi4ELi3EEENS4_18smem_ptr_flag_bitsILi8EEENSV_INS5_IJNSA_ILi8EEESF_EEENS5_IJSF_SB_EEEEEEEvNS4_8identityES12_S1C_vS1D_EENS_8epilogue10collective18CollectiveEpilogueINS1F_23Sm100TmaWarpSpecializedILi1ELi1ELi32ELb0ELb0EEEJSG_NS5_IJNSV_ISE_SB_EES1K_EEESH_SI_SH_SI_NS1F_6fusion15FusionCallbacksIS1J_NS1M_17LinearCombinationISH_fSH_fLNS_15FloatRoundStyleE2EEESG_S1L_JEEENS4_5SM1004TMEM4LOAD26SM100_TMEM_LOAD_16dp32b32xES12_NS13_INS14_ILi2ELi4ELi3EEES17_NSV_INS5_IJS18_SE_EEENS5_IJSE_SB_EEEEEEENS4_39AutoVectorizingCopyWithAssumedAlignmentILi128EEENS4_14SM90_TMA_STOREES20_S22_S22_EEEvvEEEEvNT_6ParamsE,@"STO_CUDA_ENTRY STV_DEFAULT"
_ZN7cutlass13device_kernelINS_4gemm6kernel13GemmUniversalIN4cute5tupleIJiiiiEEENS1_10collective13CollectiveMmaINS1_35MainloopSm100TmaUmmaWarpSpecializedILi54ELi2ELi4ENS5_IJNS4_1CILi1EEESB_SB_EEEEENS5_IJNSA_ILi64EEESE_NSA_ILi32EEEEEENS_12float_e5m2_tENS5_IJlSB_lEEESH_SI_NS4_8TiledMMAINS4_8MMA_AtomIJNS4_10MMA_TraitsINS4_19SM100_MMA_F8F6F4_SSEJSH_SH_fSE_SE_NS4_17integral_constantINS4_4UMMA5MajorELSP_0EEESQ_NSN_INSO_7ScaleInELSR_0EEESS_EEEEEENS4_6LayoutISC_NS5_IJNSA_ILi0EEESW_SW_EEEEENS5_IJNS4_10UnderscoreESZ_SZ_EEEEENS4_13SM90_TMA_LOADENS4_14ComposedLayoutINS4_7SwizzleILi1ELi4ELi3EEENS4_18smem_ptr_flag_bitsILi8EEENSV_INS5_IJNSA_ILi8EEESF_EEENS5_IJSF_SB_EEEEEEEvNS4_8identityES12_S1C_vS1D_EENS_8epilogue10collective18CollectiveEpilogueINS1F_23Sm100TmaWarpSpecializedILi1ELi1ELi32ELb0ELb0EEEJSG_NS5_IJNSV_ISE_SB_EES1K_EEESH_SI_SH_SI_NS1F_6fusion15FusionCallbacksIS1J_NS1M_17LinearCombinationISH_fSH_fLNS_15FloatRoundStyleE2EEESG_S1L_JEEENS4_5SM1004TMEM4LOAD26SM100_TMEM_LOAD_16dp32b32xES12_NS13_INS14_ILi2ELi4ELi3EEES17_NSV_INS5_IJS18_SE_EEENS5_IJSE_SB_EEEEEEENS4_39AutoVectorizingCopyWithAssumedAlignmentILi128EEENS4_14SM90_TMA_STOREES20_S22_S22_EEEvvEEEEvNT_6ParamsE:
[----:B------:R-:W1:Y:S01]  /*0000*/  LDC R1, c[0x0][0x37c] ;  /* 0x0000df00ff017b82 */ /* 0x000e620000000800 */
[----:B------:R-:W2:Y:S01]  /*0010*/  S2R R101, SR_TID.X ;  /* 0x0000000000657919 */ /* 0x000ea20000002100 */
[----:B------:R-:W3:Y:S01]  /*0020*/  LDCU.64 UR4, c[0x0][0x890] ;  /* 0x00011200ff0477ac */ /* 0x000ee20008000a00 */
[----:B------:R-:W-:Y:S02]  /*0030*/  PRMT R96, RZ, 0x7610, R96 ;  /* 0x00007610ff607816 */ /* 0x000fe40000000060 */
[----:B------:R-:W-:Y:S01]  /*0040*/  ELECT P5, URZ, PT ;  /* 0x0000000000ff782f */ /* 0x000fe200038a0000 */
[----:B------:R-:W4:Y:S01]  /*0050*/  LDCU.64 UR40, c[0x0][0x358] ;  /* 0x00006b00ff2877ac */ /* 0x000f220008000a00 */
[----:B---3--:R-:W-:-:S04]  /*0060*/  UISETP.NE.U32.AND UP0, UPT, UR4, URZ, UPT ;  /* 0x000000ff0400728c */ /* 0x008fc8000bf05070 */
[----:B------:R-:W-:Y:S01]  /*0070*/  UISETP.NE.AND.EX UP0, UPT, UR5, URZ, UPT, UP0 ;  /* 0x000000ff0500728c */ /* 0x000fe2000bf05300 */
[----:B--2---:R-:W-:-:S05]  /*0080*/  SHF.R.U32.HI R104, RZ, 0x5, R101 ;  /* 0x00000005ff687819 */ /* 0x004fca0000011665 */
[----:B------:R-:W2:Y:S02]  /*0090*/  SHFL.IDX PT, R0, R104, RZ, 0x1f ;  /* 0x00001fff68007589 */ /* 0x000ea400000e0000 */
[----:B--2---:R-:W-:Y:S01]  /*00a0*/  R2UR UR8, R0 ;  /* 0x00000000000872ca */ /* 0x004fe200000e0000 */
[----:B-1--4-:R-:W-:-:S14]  /*00b0*/  BRA.U UP0, `(.L_x_0) ;  /* 0x00000001002c7547 */ /* 0x012fdc000b800000 */
[----:B------:R-:W1:Y:S02]  /*00c0*/  LDCU.64 UR6, c[0x0][0x888] ;  /* 0x00011100ff0677ac */ /* 0x000e640008000a00 */
[----:B-1----:R-:W-:-:S04]  /*00d0*/  UISETP.NE.U32.AND UP0, UPT, UR6, URZ, UPT ;  /* 0x000000ff0600728c */ /* 0x002fc8000bf05070 */
[----:B------:R-:W-:-:S09]  /*00e0*/  UISETP.NE.AND.EX UP0, UPT, UR7, URZ, UPT, UP0 ;  /* 0x000000ff0700728c */ /* 0x000fd2000bf05300 */
[----:B------:R-:W-:Y:S05]  /*00f0*/  BRA.U !UP0, `(.L_x_1) ;  /* 0x0000000108107547 */ /* 0x000fea000b800000 */
[----:B------:R-:W1:Y:S02]  /*0100*/  LDC.64 R2, c[0x0][0x888] ;  /* 0x00022200ff027b82 */ /* 0x000e640000000a00 */
[----:B-1----:R1:W5:Y:S01]  /*0110*/  LDG.E R49, desc[UR40][R2.64] ;  /* 0x0000002802317981 */ /* 0x002362000c1e1900 */
[----:B------:R-:W-:Y:S01]  /*0120*/  HFMA2 R96, -RZ, RZ, 0, 5.9604644775390625e-08 ;  /* 0x00000001ff607431 */ /* 0x000fe200000001ff */
[----:B------:R-:W-:Y:S05]  /*0130*/  BRA `(.L_x_0) ;  /* 0x00000000000c7947 */ /* 0x000fea0003800000 */
.L_x_1:
[----:B------:R-:W1:Y:S01]  /*0140*/  LDCU UR6, c[0x0][0x880] ;  /* 0x00011000ff0677ac */ /* 0x000e620008000800 */
[----:B------:R-:W-:Y:S01]  /*0150*/  HFMA2 R96, -RZ, RZ, 0, 5.9604644775390625e-08 ;  /* 0x00000001ff607431 */ /* 0x000fe200000001ff */
[----:B-1----:R-:W-:-:S07]  /*0160*/  MOV R49, UR6 ;  /* 0x0000000600317c02 */ /* 0x002fce0008000f00 */
.L_x_0:
[----:B------:R-:W2:Y:S02]  /*0170*/  LDCU.64 UR6, c[0x0][0x8b0] ;  /* 0x00011600ff0677ac */ /* 0x000ea40008000a00 */
[----:B--2---:R-:W-:-:S04]  /*0180*/  UISETP.NE.U32.AND UP0, UPT, UR6, URZ, UPT ;  /* 0x000000ff0600728c */ /* 0x004fc8000bf05070 */
[----:B------:R-:W-:-:S09]  /*0190*/  UISETP.NE.AND.EX UP0, UPT, UR7, URZ, UPT, UP0 ;  /* 0x000000ff0700728c */ /* 0x000fd2000bf05300 */
[----:B------:R-:W-:Y:S05]  /*01a0*/  BRA.U UP0, `(.L_x_2) ;  /* 0x0000000100247547 */ /* 0x000fea000b800000 */
[----:B------:R-:W2:Y:S02]  /*01b0*/  LDCU.64 UR6, c[0x0][0x8a8] ;  /* 0x00011500ff0677ac */ /* 0x000ea40008000a00 */
[----:B--2---:R-:W-:-:S04]  /*01c0*/  UISETP.NE.U32.AND UP0, UPT, UR6, URZ, UPT ;  /* 0x000000ff0600728c */ /* 0x004fc8000bf05070 */
[----:B------:R-:W-:-:S09]  /*01d0*/  UISETP.NE.AND.EX UP0, UPT, UR7, URZ, UPT, UP0 ;  /* 0x000000ff0700728c */ /* 0x000fd2000bf05300 */
[----:B------:R-:W-:Y:S05]  /*01e0*/  BRA.U !UP0, `(.L_x_3) ;  /* 0x00000001080c7547 */ /* 0x000fea000b800000 */
[----:B-1----:R-:W1:Y:S02]  /*01f0*/  LDC.64 R2, c[0x0][0x8a8] ;  /* 0x00022a00ff027b82 */ /* 0x002e640000000a00 */
[----:B-1----:R2:W5:Y:S01]  /*0200*/  LDG.E R47, desc[UR40][R2.64] ;  /* 0x00000028022f7981 */ /* 0x002562000c1e1900 */
[----:B------:R-:W-:Y:S05]  /*0210*/  BRA `(.L_x_2) ;  /* 0x0000000000087947 */ /* 0x000fea0003800000 */
.L_x_3:
[----:B------:R-:W2:Y:S02]  /*0220*/  LDCU UR6, c[0x0][0x8a0] ;  /* 0x00011400ff0677ac */ /* 0x000ea40008000800 */
[----:B--2---:R-:W-:Y:S02]  /*0230*/  MOV R47, UR6 ;  /* 0x00000006002f7c02 */ /* 0x004fe40008000f00 */
.L_x_2:
[----:B------:R-:W-:Y:S01]  /*0240*/  IMAD.U32 R0, RZ, RZ, UR8 ;  /* 0x00000008ff007e24 */ /* 0x000fe2000f8e00ff */
[----:B------:R-:W-:Y:S04]  /*0250*/  BSSY.RECONVERGENT B0, `(.L_x_4) ;  /* 0x000000c000007945 */ /* 0x000fe80003800200 */
[C---:B------:R-:W-:Y:S02]  /*0260*/  ISETP.NE.OR P1, PT, R0.reuse, 0x1, !P5 ;  /* 0x000000010000780c */ /* 0x040fe40006f25670 */
[----:B------:R-:W-:-:S11]  /*0270*/  ISETP.NE.OR P0, PT, R0, 0x3, !P5 ;  /* 0x000000030000780c */ /* 0x000fd60006f05670 */
[----:B------:R-:W-:Y:S05]  /*0280*/  @P1 BRA `(.L_x_5) ;  /* 0x0000000000201947 */ /* 0x000fea0003800000 */
[----:B------:R-:W3:Y:S02]  /*0290*/  LDCU.64 UR6, c[0x0][0x348] ;  /* 0x00006900ff0677ac */ /* 0x000ee40008000a00 */
[----:B---3--:R-:W-:Y:S02]  /*02a0*/  UIADD3 UR10, UP1, UPT, UR6, 0x80, URZ ;  /* 0x00000080060a7890 */ /* 0x008fe4000ff3e0ff */
[----:B------:R-:W-:Y:S02]  /*02b0*/  UIADD3 UR6, UP0, UPT, UR6, 0x180, URZ ;  /* 0x0000018006067890 */ /* 0x000fe4000ff1e0ff */
[----:B------:R-:W-:Y:S02]  /*02c0*/  UIADD3.X UR11, UPT, UPT, URZ, UR7, URZ, UP1, !UPT ;  /* 0x00000007ff0b7290 */ /* 0x000fe40008ffe4ff */
[----:B------:R-:W-:-:S07]  /*02d0*/  UIADD3.X UR7, UPT, UPT, URZ, UR7, URZ, UP0, !UPT ;  /* 0x00000007ff077290 */ /* 0x000fce00087fe4ff */
[----:B------:R3:W-:Y:S02]  /*02e0*/  UTMACCTL.PF [UR10] ;  /* 0x000000000a0079b9 */ /* 0x0007e40008040000 */
[----:B------:R3:W-:Y:S02]  /*02f0*/  UTMACCTL.PF [UR6] ;  /* 0x00000000060079b9 */ /* 0x0007e40008040000 */
[----:B---3--:R-:W-:Y:S01]  /*0300*/  NOP ;  /* 0x0000000000007918 */ /* 0x008fe20000000000 */
.L_x_5:
[----:B------:R-:W-:Y:S05]  /*0310*/  BSYNC.RECONVERGENT B0 ;  /* 0x0000000000007941 */ /* 0x000fea0003800200 */
.L_x_4:
[----:B------:R-:W-:Y:S04]  /*0320*/  BSSY.RECONVERGENT B0, `(.L_x_6) ;  /* 0x000000a000007945 */ /* 0x000fe80003800200 */
        /* <DEDUP_REMOVED lines=9> */
.L_x_7:
[----:B------:R-:W-:Y:S05]  /*03c0*/  BSYNC.RECONVERGENT B0 ;  /* 0x0000000000007941 */ /* 0x000fea0003800200 */
.L_x_6:
[----:B------:R-:W3:Y:S01]  /*03d0*/  LDCU.64 UR6, c[0x0][0x888] ;  /* 0x00011100ff0677ac */ /* 0x000ee20008000a00 */
[----:B------:R-:W-:Y:S02]  /*03e0*/  UISETP.EQ.U32.AND UP1, UPT, UR4, URZ, UPT ;  /* 0x000000ff0400728c */ /* 0x000fe4000bf22070 */
[----:B------:R-:W-:Y:S02]  /*03f0*/  UPLOP3.LUT UP2, UPT, UPT, UPT, UPT, 0x80, 0x8 ;  /* 0x000000000008789c */ /* 0x000fe40003f4f070 */
[----:B---3--:R-:W-:-:S04]  /*0400*/  UISETP.NE.U32.AND UP0, UPT, UR6, URZ, UPT ;  /* 0x000000ff0600728c */ /* 0x008fc8000bf05070 */
[----:B------:R-:W-:-:S04]  /*0410*/  UISETP.NE.AND.EX UP0, UPT, UR7, URZ, UPT, UP0 ;  /* 0x000000ff0700728c */ /* 0x000fc8000bf05300 */
[----:B------:R-:W-:-:S04]  /*0420*/  UISETP.EQ.OR.EX UP3, UPT, UR5, URZ, !UP0, UP1 ;  /* 0x000000ff0500728c */ /* 0x000fc8000c762710 */
[----:B------:R-:W-:-:S05]  /*0430*/  UP2UR UR44, UPR, URZ, 0x8 ;  /* 0x00000008ff2c7883 */ /* 0x000fca0008000000 */
[----:B------:R-:W-:Y:S07]  /*0440*/  BRA.U !UP3, `(.L_x_8) ;  /* 0x000000010b207547 */ /* 0x000fee000b800000 */
[----:B------:R-:W-:Y:S01]  /*0450*/  UISETP.NE.U32.AND UP2, UPT, UR4, URZ, UPT ;  /* 0x000000ff0400728c */ /* 0x000fe2000bf45070 */
[----:B-----5:R-:W-:Y:S01]  /*0460*/  FSETP.NEU.AND P0, PT, R49, RZ, PT ;  /* 0x000000ff3100720b */ /* 0x020fe20003f0d000 */
[----:B------:R-:W-:Y:S02]  /*0470*/  USEL UR4, URZ, 0xffffffff, UP0 ;  /* 0xffffffffff047887 */ /* 0x000fe40008000000 */
[----:B------:R-:W-:-:S10]  /*0480*/  UISETP.NE.AND.EX UP2, UPT, UR5, URZ, UPT, UP2 ;  /* 0x000000ff0500728c */ /* 0x000fd4000bf45320 */
[----:B------:R-:W-:Y:S01]  /*0490*/  VOTEU.ANY UP1, P0 ;  /* 0x0000000000ff7886 */ /* 0x000fe20000020100 */
[----:B------:R-:W-:-:S04]  /*04a0*/  @!UP2 USEL UR4, URZ, 0xffffffff, UP1 ;  /* 0xffffffffff04a887 */ /* 0x000fc80008800000 */
[----:B------:R-:W-:-:S04]  /*04b0*/  ULOP3.LUT UR4, UR4, 0x1, URZ, 0xc0, !UPT ;  /* 0x0000000104047892 */ /* 0x000fc8000f8ec0ff */
[----:B------:R-:W-:-:S11]  /*04c0*/  UISETP.NE.U32.AND UP2, UPT, UR4, 0x1, UPT ;  /* 0x000000010400788c */ /* 0x000fd6000bf45070 */
.L_x_8:
[----:B-12---:R-:W1:Y:S01]  /*04d0*/  SHFL.IDX PT, R2, R104, RZ, 0x1f ;  /* 0x00001fff68027589 */ /* 0x006e6200000e0000 */
[----:B------:R-:W-:-:S04]  /*04e0*/  UISETP.NE.AND UP1, UPT, UR8, 0x2, UPT ;  /* 0x000000020800788c */ /* 0x000fc8000bf25270 */
[----:B------:R-:W-:Y:S01]  /*04f0*/  USEL UR13, URZ, 0x1, UP1 ;  /* 0x00000001ff0d7887 */ /* 0x000fe20008800000 */
[----:B-1----:R-:W-:-:S13]  /*0500*/  ISETP.NE.AND P0, PT, R2, RZ, PT ;  /* 0x000000ff0200720c */ /* 0x002fda0003f05270 */
[----:B------:R-:W-:Y:S05]  /*0510*/  @P0 BRA `(.L_x_9) ;  /* 0x0000000400e40947 */ /* 0x000fea0003800000 */
[----:B------:R-:W-:Y:S01]  /*0520*/  ELECT P0, URZ, PT ;  /* 0x0000000000ff782f */ /* 0x000fe20003800000 */
[----:B------:R-:W-:-:S12]  /*0530*/  BSSY.RECONVERGENT B0, `(.L_x_9) ;  /* 0x0000077000007945 */ /* 0x000fd80003800200 */
[----:B------:R-:W-:Y:S05]  /*0540*/  @!P0 BRA `(.L_x_10) ;  /* 0x0000000400d48947 */ /* 0x000fea0003800000 */
[----:B------:R-:W1:Y:S01]  /*0550*/  S2UR UR5, SR_CgaCtaId ;  /* 0x00000000000579c3 */ /* 0x000e620000008800 */
[----:B------:R-:W-:Y:S01]  /*0560*/  UMOV UR6, 0x400 ;  /* 0x0000040000067882 */ /* 0x000fe20000000000 */
[----:B------:R-:W-:Y:S01]  /*0570*/  UMOV UR4, 0x1 ;  /* 0x0000000100047882 */ /* 0x000fe20000000000 */
[----:B-1----:R-:W-:Y:S02]  /*0580*/  ULEA UR5, UR5, UR6, 0x18 ;  /* 0x0000000605057291 */ /* 0x002fe4000f8ec0ff */
[----:B------:R-:W-:-:S04]  /*0590*/  UIADD3 UR6, UPT, UPT, -UR4, 0x100000, URZ ;  /* 0x0010000004067890 */ /* 0x000fc8000fffe1ff */
[----:B------:R-:W-:Y:S02]  /*05a0*/  USHF.L.U32 UR7, UR6, 0xb, URZ ;  /* 0x0000000b06077899 */ /* 0x000fe400080006ff */
[----:B------:R-:W-:Y:S01]  /*05b0*/  USHF.L.U32 UR6, UR6, 0x1, URZ ;  /* 0x0000000106067899 */ /* 0x000fe200080006ff */
[----:B------:R-:W1:Y:S11]  /*05c0*/  FENCE.VIEW.ASYNC.S ;  /* 0x00000000000073c6 */ /* 0x000e760000000000 */
[----:B-1----:R1:W2:Y:S01]  /*05d0*/  SYNCS.EXCH.64 URZ, [UR5], UR6 ;  /* 0x0000000605ff75b2 */ /* 0x0022a20008000100 */
[----:B------:R1:W3:Y:S01]  /*05e0*/  SYNCS.EXCH.64 URZ, [UR5+0x1b0], UR6 ;  /* 0x0001b00605ff75b2 */ /* 0x0002e20008000100 */
[----:B------:R1:W4:Y:S01]  /*05f0*/  SYNCS.EXCH.64 URZ, [UR5+0x8], UR6 ;  /* 0x0000080605ff75b2 */ /* 0x0003220008000100 */
[----:B------:R1:W1:Y:S01]  /*0600*/  SYNCS.EXCH.64 URZ, [UR5+0x1b8], UR6 ;  /* 0x0001b80605ff75b2 */ /* 0x0002620008000100 */
        /* <DEDUP_REMOVED lines=104> */
[----:B--234-:R-:W-:Y:S01]  /*0c90*/  NOP ;  /* 0x0000000000007918 */ /* 0x01cfe20000000000 */
.L_x_10:
[----:B-1----:R-:W-:Y:S05]  /*0ca0*/  BSYNC.RECONVERGENT B0 ;  /* 0x0000000000007941 */ /* 0x002fea0003800200 */
.L_x_9:
[----:B------:R-:W1:Y:S01]  /*0cb0*/  SHFL.IDX PT, R2, R104, RZ, 0x1f ;  /* 0x00001fff68027589 */ /* 0x000e6200000e0000 */
[----:B------:R-:W-:Y:S01]  /*0cc0*/  NOP ;  /* 0x0000000000007918 */ /* 0x000fe20000000000 */
[----:B-1----:R-:W-:-:S13]  /*0cd0*/  ISETP.NE.AND P0, PT, R2, 0x1, PT ;  /* 0x000000010200780c */ /* 0x002fda0003f05270 */
[----:B------:R-:W-:Y:S05]  /*0ce0*/  @P0 BRA `(.L_x_11) ;  /* 0x0000000000400947 */ /* 0x000fea0003800000 */
[----:B------:R-:W1:Y:S01]  /*0cf0*/  S2UR UR6, SR_CgaCtaId ;  /* 0x00000000000679c3 */ /* 0x000e620000008800 */
[----:B------:R-:W-:Y:S01]  /*0d00*/  UMOV UR7, 0x400 ;  /* 0x0000040000077882 */ /* 0x000fe20000000000 */
[----:B------:R-:W-:Y:S01]  /*0d10*/  UMOV UR5, 0x20 ;  /* 0x0000002000057882 */ /* 0x000fe20000000000 */
[----:B------:R-:W-:Y:S01]  /*0d20*/  UMOV UR4, 0x80 ;  /* 0x0000008000047882 */ /* 0x000fe20000000000 */
[----:B------:R-:W-:-:S04]  /*0d30*/  UIADD3 UR10, UPT, UPT, -UR5, 0x100000, URZ ;  /* 0x00100000050a7890 */ /* 0x000fc8000fffe1ff */
[----:B------:R-:W-:Y:S02]  /*0d40*/  USHF.L.U32 UR11, UR10, 0xb, URZ ;  /* 0x0000000b0a0b7899 */ /* 0x000fe400080006ff */
[----:B------:R-:W-:Y:S02]  /*0d50*/  USHF.L.U32 UR10, UR10, 0x1, URZ ;  /* 0x000000010a0a7899 */ /* 0x000fe400080006ff */
[----:B------:R-:W-:-:S04]  /*0d60*/  UIADD3 UR4, UPT, UPT, -UR4, 0x100000, URZ ;  /* 0x0010000004047890 */ /* 0x000fc8000fffe1ff */
[----:B------:R-:W-:Y:S02]  /*0d70*/  USHF.L.U32 UR5, UR4, 0xb, URZ ;  /* 0x0000000b04057899 */ /* 0x000fe400080006ff */
[----:B------:R-:W-:Y:S01]  /*0d80*/  USHF.L.U32 UR4, UR4, 0x1, URZ ;  /* 0x0000000104047899 */ /* 0x000fe200080006ff */
[----:B------:R-:W-:Y:S01]  /*0d90*/  ELECT P0, URZ, PT ;  /* 0x0000000000ff782f */ /* 0x000fe20003800000 */
[----:B-1----:R-:W-:Y:S01]  /*0da0*/  ULEA UR6, UR6, UR7, 0x18 ;  /* 0x0000000706067291 */ /* 0x002fe2000f8ec0ff */
[----:B------:R-:W1:Y:S11]  /*0db0*/  FENCE.VIEW.ASYNC.S ;  /* 0x00000000000073c6 */ /* 0x000e760000000000 */
[----:B-1----:R1:W2:Y:S01]  /*0dc0*/  SYNCS.EXCH.64 URZ, [UR6+0x360], UR10 ;  /* 0x0003600a06ff75b2 */ /* 0x0022a20008000100 */
[----:B------:R1:W3:Y:S01]  /*0dd0*/  SYNCS.EXCH.64 URZ, [UR6+0x368], UR4 ;  /* 0x0003680406ff75b2 */ /* 0x0002e20008000100 */
[----:B------:R-:W-:Y:S01]  /*0de0*/  NOP ;  /* 0x0000000000007918 */ /* 0x000fe20000000000 */
.L_x_11:
[----:B------:R-:W4:Y:S01]  /*0df0*/  SHFL.IDX PT, R2, R104, RZ, 0x1f ;  /* 0x00001fff68027589 */ /* 0x000f2200000e0000 */
[----:B------:R-:W-:Y:S01]  /*0e00*/  NOP ;  /* 0x0000000000007918 */ /* 0x000fe20000000000 */
[----:B----4-:R-:W-:-:S13]  /*0e10*/  ISETP.NE.AND P0, PT, R2, 0x3, PT ;  /* 0x000000030200780c */ /* 0x010fda0003f05270 */
[----:B------:R-:W-:Y:S05]  /*0e20*/  @P0 BRA `(.L_x_12) ;  /* 0x0000000000300947 */ /* 0x000fea0003800000 */
[----:B-1----:R-:W1:Y:S01]  /*0e30*/  S2UR UR5, SR_CgaCtaId ;  /* 0x00000000000579c3 */ /* 0x002e620000008800 */
[----:B------:R-:W-:Y:S01]  /*0e40*/  UMOV UR6, 0x400 ;  /* 0x0000040000067882 */ /* 0x000fe20000000000 */
[----:B------:R-:W-:Y:S01]  /*0e50*/  UMOV UR4, 0x20 ;  /* 0x0000002000047882 */ /* 0x000fe20000000000 */
[----:B------:R-:W-:Y:S01]  /*0e60*/  ELECT P0, URZ, PT ;  /* 0x0000000000ff782f */ /* 0x000fe20003800000 */
[----:B-1----:R-:W-:Y:S02]  /*0e70*/  ULEA UR5, UR5, UR6, 0x18 ;  /* 0x0000000605057291 */ /* 0x002fe4000f8ec0ff */
[----:B------:R-:W-:-:S04]  /*0e80*/  UIADD3 UR6, UPT, UPT, -UR4, 0x100000, URZ ;  /* 0x0010000004067890 */ /* 0x000fc8000fffe1ff */
[----:B------:R-:W-:Y:S02]  /*0e90*/  USHF.L.U32 UR7, UR6, 0xb, URZ ;  /* 0x0000000b06077899 */ /* 0x000fe400080006ff */
[----:B------:R-:W-:Y:S01]  /*0ea0*/  USHF.L.U32 UR6, UR6, 0x1, URZ ;  /* 0x0000000106067899 */ /* 0x000fe200080006ff */
[----:B------:R-:W1:Y:S11]  /*0eb0*/  FENCE.VIEW.ASYNC.S ;  /* 0x00000000000073c6 */ /* 0x000e760000000000 */
[----:B-1----:R4:W1:Y:S01]  /*0ec0*/  SYNCS.EXCH.64 URZ, [UR5+0x370], UR6 ;  /* 0x0003700605ff75b2 */ /* 0x0028620008000100 */
[----:B------:R4:W1:Y:S02]  /*0ed0*/  SYNCS.EXCH.64 URZ, [UR5+0x378], UR6 ;  /* 0x0003780605ff75b2 */ /* 0x0008640008000100 */
[----:B----4-:R-:W-:Y:S01]  /*0ee0*/  NOP ;  /* 0x0000000000007918 */ /* 0x010fe20000000000 */
.L_x_12:
[----:B------:R-:W4:Y:S01]  /*0ef0*/  SHFL.IDX PT, R2, R104, RZ, 0x1f ;  /* 0x00001fff68027589 */ /* 0x000f2200000e0000 */
[----:B------:R-:W-:Y:S01]  /*0f00*/  NOP ;  /* 0x0000000000007918 */ /* 0x000fe20000000000 */
[----:B----4-:R-:W-:-:S13]  /*0f10*/  ISETP.NE.AND P0, PT, R2, 0x4, PT ;  /* 0x000000040200780c */ /* 0x010fda0003f05270 */
[----:B------:R-:W-:Y:S05]  /*0f20*/  @P0 BRA `(.L_x_13) ;  /* 0x00000000004c0947 */ /* 0x000fea0003800000 */
[----:B-1----:R-:W1:Y:S01]  /*0f30*/  S2UR UR5, SR_CgaCtaId ;  /* 0x00000000000579c3 */ /* 0x002e620000008800 */
[----:B------:R-:W-:Y:S01]  /*0f40*/  UMOV UR7, 0x100 ;  /* 0x0000010000077882 */ /* 0x000fe20000000000 */
[----:B------:R-:W-:Y:S01]  /*0f50*/  UMOV UR6, 0x400 ;  /* 0x0000040000067882 */ /* 0x000fe20000000000 */
[----:B------:R-:W-:Y:S01]  /*0f60*/  USEL UR7, UR7, 0xe0, UP2 ;  /* 0x000000e007077887 */ /* 0x000fe20009000000 */
[----:B------:R-:W-:Y:S01]  /*0f70*/  UMOV UR4, 0x1 ;  /* 0x0000000100047882 */ /* 0x000fe20000000000 */
[----:B------:R-:W-:Y:S01]  /*0f80*/  ELECT P0, URZ, PT ;  /* 0x0000000000ff782f */ /* 0x000fe20003800000 */
[----:B------:R-:W-:-:S04]  /*0f90*/  UIADD3 UR10, UPT, UPT, -UR4, 0x100000, URZ ;  /* 0x00100000040a7890 */ /* 0x000fc8000fffe1ff */
[----:B------:R-:W-:Y:S02]  /*0fa0*/  USHF.L.U32 UR11, UR10, 0xb, URZ ;  /* 0x0000000b0a0b7899 */ /* 0x000fe400080006ff */
[----:B------:R-:W-:Y:S02]  /*0fb0*/  USHF.L.U32 UR10, UR10, 0x1, URZ ;  /* 0x000000010a0a7899 */ /* 0x000fe400080006ff */
[----:B-1----:R-:W-:Y:S02]  /*0fc0*/  ULEA UR5, UR5, UR6, 0x18 ;  /* 0x0000000605057291 */ /* 0x002fe4000f8ec0ff */
[----:B------:R-:W-:-:S04]  /*0fd0*/  UIADD3 UR6, UPT, UPT, -UR7, 0x100000, URZ ;  /* 0x0010000007067890 */ /* 0x000fc8000fffe1ff */
[----:B------:R-:W-:Y:S02]  /*0fe0*/  USHF.L.U32 UR7, UR6, 0xb, URZ ;  /* 0x0000000b06077899 */ /* 0x000fe400080006ff */
[----:B------:R-:W-:Y:S01]  /*0ff0*/  USHF.L.U32 UR6, UR6, 0x1, URZ ;  /* 0x0000000106067899 */ /* 0x000fe200080006ff */
[----:B------:R-:W1:Y:S03]  /*1000*/  FENCE.VIEW.ASYNC.S ;  /* 0x00000000000073c6 */ /* 0x000e660000000000 */
[----:B-1----:R4:W1:Y:S08]  /*1010*/  SYNCS.EXCH.64 URZ, [UR5+0x380], UR10 ;  /* 0x0003800a05ff75b2 */ /* 0x0028700008000100 */
[----:B------:R4:W1:Y:S01]  /*1020*/  SYNCS.EXCH.64 URZ, [UR5+0x390], UR6 ;  /* 0x0003900605ff75b2 */ /* 0x0008620008000100 */
[----:B------:R4:W1:Y:S01]  /*1030*/  SYNCS.EXCH.64 URZ, [UR5+0x388], UR10 ;  /* 0x0003880a05ff75b2 */ /* 0x0008620008000100 */
[----:B------:R4:W1:Y:S02]  /*1040*/  SYNCS.EXCH.64 URZ, [UR5+0x398], UR6 ;  /* 0x0003980605ff75b2 */ /* 0x0008640008000100 */
[----:B----4-:R-:W-:Y:S01]  /*1050*/  NOP ;  /* 0x0000000000007918 */ /* 0x010fe20000000000 */
.L_x_13:
[----:B------:R-:W4:Y:S01]  /*1060*/  SHFL.IDX PT, R2, R104, RZ, 0x1f ;  /* 0x00001fff68027589 */ /* 0x000f2200000e0000 */
[----:B------:R-:W-:Y:S01]  /*1070*/  NOP ;  /* 0x0000000000007918 */ /* 0x000fe20000000000 */
[----:B----4-:R-:W-:-:S13]  /*1080*/  ISETP.NE.AND P0, PT, R2, 0x5, PT ;  /* 0x000000050200780c */ /* 0x010fda0003f05270 */
[----:B------:R-:W-:Y:S05]  /*1090*/  @P0 BRA `(.L_x_14) ;  /* 0x0000000000580947 */ /* 0x000fea0003800000 */
[----:B-1----:R-:W1:Y:S01]  /*10a0*/  S2UR UR6, SR_CgaCtaId ;  /* 0x00000000000679c3 */ /* 0x002e620000008800 */
        /* <DEDUP_REMOVED lines=12> */
[----:B-1----:R4:W1:Y:S01]  /*1170*/  SYNCS.EXCH.64 URZ, [UR6+0x3a0], UR10 ;  /* 0x0003a00a06ff75b2 */ /* 0x0028620008000100 */
[----:B------:R4:W1:Y:S01]  /*1180*/  SYNCS.EXCH.64 URZ, [UR6+0x3c0], UR4 ;  /* 0x0003c00406ff75b2 */ /* 0x0008620008000100 */
[----:B------:R4:W1:Y:S01]  /*1190*/  SYNCS.EXCH.64 URZ, [UR6+0x3a8], UR10 ;  /* 0x0003a80a06ff75b2 */ /* 0x0008620008000100 */
[----:B------:R4:W1:Y:S01]  /*11a0*/  SYNCS.EXCH.64 URZ, [UR6+0x3c8], UR4 ;  /* 0x0003c80406ff75b2 */ /* 0x0008620008000100 */
[----:B------:R4:W1:Y:S01]  /*11b0*/  SYNCS.EXCH.64 URZ, [UR6+0x3b0], UR10 ;  /* 0x0003b00a06ff75b2 */ /* 0x0008620008000100 */
[----:B------:R4:W1:Y:S01]  /*11c0*/  SYNCS.EXCH.64 URZ, [UR6+0x3d0], UR4 ;  /* 0x0003d00406ff75b2 */ /* 0x0008620008000100 */
[----:B------:R4:W1:Y:S01]  /*11d0*/  SYNCS.EXCH.64 URZ, [UR6+0x3b8], UR10 ;  /* 0x0003b80a06ff75b2 */ /* 0x0008620008000100 */
[----:B------:R4:W1:Y:S02]  /*11e0*/  SYNCS.EXCH.64 URZ, [UR6+0x3d8], UR4 ;  /* 0x0003d80406ff75b2 */ /* 0x0008640008000100 */
[----:B----4-:R-:W-:Y:S01]  /*11f0*/  NOP ;  /* 0x0000000000007918 */ /* 0x010fe20000000000 */
.L_x_14:
        /* <DEDUP_REMOVED lines=14> */
[----:B------:R4:W1:Y:S01]  /*12e0*/  SYNCS.EXCH.64 URZ, [UR5+0x3f0], UR6 ;  /* 0x0003f00605ff75b2 */ /* 0x0008620008000100 */
[----:B------:R4:W1:Y:S01]  /*12f0*/  SYNCS.EXCH.64 URZ, [UR5+0x3e8], UR6 ;  /* 0x0003e80605ff75b2 */ /* 0x0008620008000100 */
[----:B------:R4:W1:Y:S02]  /*1300*/  SYNCS.EXCH.64 URZ, [UR5+0x3f8], UR6 ;  /* 0x0003f80605ff75b2 */ /* 0x0008640008000100 */
[----:B----4-:R-:W-:Y:S01]  /*1310*/  NOP ;  /* 0x0000000000007918 */ /* 0x010fe20000000000 */
.L_x_15:
[----:B-1----:R-:W1:Y:S01]  /*1320*/  S2UR UR5, SR_CTAID.X ;  /* 0x00000000000579c3 */ /* 0x002e620000002500 */
[----:B------:R-:W-:-:S05]  /*1330*/  CS2R.32 R97, SR_CgaSize ;  /* 0x0000000000617805 */ /* 0x000fca0000008a00 */
[----:B------:R-:W-:-:S05]  /*1340*/  IMAD R97, R97, -0xa0, RZ ;  /* 0xffffff6061617824 */ /* 0x000fca00078e02ff */
[----:B------:R-:W-:-:S14]  /*1350*/  R2UR UR7, R97 ;  /* 0x00000000610772ca */ /* 0x000fdc00000e0000 */
[----:B------:R-:W4:Y:S01]  /*1360*/  LDCU UR7, c[0x0][UR7+0x2b0] ;  /* 0x00005600070777ac */ /* 0x000f220008000800 */
[----:B------:R-:W-:Y:S01]  /*1370*/  NOP ;  /* 0x0000000000007918 */ /* 0x000fe20000000000 */
[----:B------:R-:W-:-:S05]  /*1380*/  CS2R.32 R97, SR_CgaSize ;  /* 0x0000000000617805 */ /* 0x000fca0000008a00 */
[----:B------:R-:W-:-:S05]  /*1390*/  IMAD R97, R97, -0xa0, RZ ;  /* 0xffffff6061617824 */ /* 0x000fca00078e02ff */
[----:B------:R-:W-:-:S14]  /*13a0*/  R2UR UR6, R97 ;  /* 0x00000000610672ca */ /* 0x000fdc00000e0000 */
[----:B------:R-:W2:Y:S01]  /*13b0*/  LDCU UR6, c[0x0][UR6+0x2b4] ;  /* 0x00005680060677ac */ /* 0x000ea20008000800 */
[----:B------:R-:W3:Y:S08]  /*13c0*/  S2UR UR4, SR_CTAID.Y ;  /* 0x00000000000479c3 */ /* 0x000ef00000002600 */
[----:B------:R-:W2:Y:S01]  /*13d0*/  LDC R9, c[0x0][0xb24] ;  /* 0x0002c900ff097b82 */ /* 0x000ea20000000800 */
[----:B-1----:R-:W-:-:S02]  /*13e0*/  I2FP.F32.U32 R5, UR5 ;  /* 0x0000000500057c45 */ /* 0x002fc40008201000 */
[----:B------:R-:W-:-:S05]  /*13f0*/  CS2R.32 R3, SR_CgaSize ;  /* 0x0000000000037805 */ /* 0x000fca0000008a00 */
[----:B------:R-:W-:-:S06]  /*1400*/  IMAD R3, R3, -0xa0, RZ ;  /* 0xffffff6003037824 */ /* 0x000fcc00078e02ff */
[----:B------:R-:W1:Y:S01]  /*1410*/  LDC R3, c[0x0][R3+0x2a0] ;  /* 0x0000a80003037b82 */ /* 0x000e620000000800 */
[----:B------:R-:W-:Y:S01]  /*1420*/  MOV R97, UR5 ;  /* 0x0000000500617c02 */ /* 0x000fe20008000f00 */
[----:B----4-:R-:W-:Y:S01]  /*1430*/  FMUL R5, R5, UR7 ;  /* 0x0000000705057c20 */ /* 0x010fe20008400000 */
[----:B---3--:R-:W-:Y:S02]  /*1440*/  I2FP.F32.U32 R4, UR4 ;  /* 0x0000000400047c45 */ /* 0x008fe40008201000 */
[----:B------:R-:W-:-:S05]  /*1450*/  CS2R.32 R2, SR_CgaSize ;  /* 0x0000000000027805 */ /* 0x000fca0000008a00 */
[----:B------:R-:W-:-:S06]  /*1460*/  IMAD R2, R2, -0xa0, RZ ;  /* 0xffffff6002027824 */ /* 0x000fcc00078e02ff */
[----:B------:R-:W3:Y:S01]  /*1470*/  LDC R2, c[0x0][R2+0x2a4] ;  /* 0x0000a90002027b82 */ /* 0x000ee20000000800 */
[----:B------:R-:W4:Y:S01]  /*1480*/  F2I.U32.TRUNC.NTZ R90, R5 ;  /* 0x00000005005a7305 */ /* 0x000f22000020f000 */
[----:B------:R-:W-:Y:S01]  /*1490*/  MOV R91, UR4 ;  /* 0x00000004005b7c02 */ /* 0x000fe20008000f00 */
[----:B--2---:R-:W-:-:S05]  /*14a0*/  FMUL R4, R4, UR6 ;  /* 0x0000000604047c20 */ /* 0x004fca0008400000 */
[----:B------:R-:W-:Y:S01]  /*14b0*/  BAR.SYNC.DEFER_BLOCKING 0x0 ;  /* 0x0000000000007b1d */ /* 0x000fe20000010000 */
[----:B------:R-:W-:-:S05]  /*14c0*/  ISETP.GE.AND P0, PT, R9, 0x1, PT ;  /* 0x000000010900780c */ /* 0x000fca0003f06270 */
[----:B------:R-:W2:Y:S02]  /*14d0*/  F2I.U32.TRUNC.NTZ R79, R4 ;  /* 0x00000004004f7305 */ /* 0x000ea4000020f000 */
[----:B------:R-:W3:Y:S01]  /*14e0*/  S2UR UR36, SR_CTAID.Z ;  /* 0x00000000002479c3 */ /* 0x000ee20000002700 */
[----:B----4-:R-:W-:-:S05]  /*14f0*/  IADD3 R90, PT, PT, -R90, RZ, RZ ;  /* 0x000000ff5a5a7210 */ /* 0x010fca0007ffe1ff */
[----:B-1----:R-:W-:Y:S01]  /*1500*/  IMAD R90, R3, R90, UR5 ;  /* 0x00000005035a7e24 */ /* 0x002fe2000f8e025a */
[----:B--2---:R-:W-:-:S05]  /*1510*/  IADD3 R79, PT, PT, -R79, RZ, RZ ;  /* 0x000000ff4f4f7210 */ /* 0x004fca0007ffe1ff */
[----:B---3--:R-:W-:Y:S01]  /*1520*/  IMAD R79, R2, R79, UR4 ;  /* 0x00000004024f7e24 */ /* 0x008fe2000f8e024f */
[----:B------:R-:W-:Y:S06]  /*1530*/  @!P0 BRA `(.L_x_16) ;  /* 0x0000000000b88947 */ /* 0x000fec0003800000 */
[----:B------:R-:W1:Y:S01]  /*1540*/  LDC.64 R4, c[0x0][0xb18] ;  /* 0x0002c600ff047b82 */ /* 0x000e620000000a00 */
[----:B------:R-:W-:-:S07]  /*1550*/  ISETP.NE.AND P0, PT, R9, 0x1, PT ;  /* 0x000000010900780c */ /* 0x000fce0003f05270 */
[----:B------:R-:W2:Y:S08]  /*1560*/  LDC R10, c[0x0][0xb0c] ;  /* 0x0002c300ff0a7b82 */ /* 0x000eb00000000800 */
[----:B------:R-:W3:Y:S08]  /*1570*/  LDC R11, c[0x0][0x370] ;  /* 0x0000dc00ff0b7b82 */ /* 0x000ef00000000800 */
[----:B------:R-:W4:Y:S01]  /*1580*/  LDC R12, c[0x0][0x374] ;  /* 0x0000dd00ff0c7b82 */ /* 0x000f220000000800 */
[----:B-1----:R-:W-:-:S07]  /*1590*/  ISETP.NE.AND P1, PT, R4, 0x1, PT ;  /* 0x000000010400780c */ /* 0x002fce0003f25270 */
[----:B------:R-:W3:Y:S01]  /*15a0*/  LDC.64 R6, c[0x0][0xb10] ;  /* 0x0002c400ff067b82 */ /* 0x000ee20000000a00 */
[----:B--2---:R-:W-:-:S07]  /*15b0*/  ISETP.NE.AND P2, PT, R10, 0x1, PT ;  /* 0x000000010a00780c */ /* 0x004fce0003f45270 */
[----:B------:R-:W1:Y:S08]  /*15c0*/  LDC R8, c[0x0][0xb20] ;  /* 0x0002c800ff087b82 */ /* 0x000e700000000800 */
[----:B------:R-:W2:Y:S01]  /*15d0*/  LDC.64 R2, c[0x0][0xb28] ;  /* 0x0002ca00ff027b82 */ /* 0x000ea20000000a00 */
[----:B----4-:R-:W-:-:S04]  /*15e0*/  IMAD.HI.U32 R13, R12, R5, RZ ;  /* 0x000000050c0d7227 */ /* 0x010fc800078e00ff */
[----:B------:R-:W-:-:S04]  /*15f0*/  IMAD.HI.U32 R5, R91, R5, RZ ;  /* 0x000000055b057227 */ /* 0x000fc800078e00ff */
[----:B---3--:R-:W-:-:S04]  /*1600*/  IMAD.HI.U32 R14, R11, R6, RZ ;  /* 0x000000060b0e7227 */ /* 0x008fc800078e00ff */
[----:B------:R-:W-:Y:S01]  /*1610*/  IMAD.HI.U32 R16, R97, R6, RZ ;  /* 0x0000000661107227 */ /* 0x000fe200078e00ff */
[-C--:B------:R-:W-:Y:S02]  /*1620*/  @P2 SHF.R.U32.HI R11, RZ, R7.reuse, R14 ;  /* 0x00000007ff0b2219 */ /* 0x080fe4000001160e */
[-C--:B-1----:R-:W-:Y:S02]  /*1630*/  @P1 SHF.R.U32.HI R12, RZ, R8.reuse, R13 ;  /* 0x00000008ff0c1219 */ /* 0x082fe4000001160d */
[----:B------:R-:W-:Y:S02]  /*1640*/  SHF.R.U32.HI R8, RZ, R8, R5 ;  /* 0x00000008ff087219 */ /* 0x000fe40000011605 */
[----:B------:R-:W-:Y:S02]  /*1650*/  SHF.R.U32.HI R16, RZ, R7, R16 ;  /* 0x00000007ff107219 */ /* 0x000fe40000011610 */
[----:B------:R-:W-:Y:S01]  /*1660*/  SEL R5, R91, R8, !P1 ;  /* 0x000000085b057207 */ /* 0x000fe20004800000 */
[----:B--2---:R-:W-:Y:S01]  /*1670*/  IMAD.HI.U32 R14, R12, R2, RZ ;  /* 0x000000020c0e7227 */ /* 0x004fe200078e00ff */
[----:B------:R-:W-:-:S03]  /*1680*/  SEL R7, R97, R16, !P2 ;  /* 0x0000001061077207 */ /* 0x000fc60005000000 */
[----:B------:R-:W-:Y:S01]  /*1690*/  IMAD.HI.U32 R6, R11, R2, RZ ;  /* 0x000000020b067227 */ /* 0x000fe200078e00ff */
[----:B------:R-:W-:-:S04]  /*16a0*/  @P0 SHF.R.U32.HI R12, RZ, R3, R14 ;  /* 0x00000003ff0c0219 */ /* 0x000fc8000001160e */
[----:B------:R-:W-:Y:S01]  /*16b0*/  @P0 SHF.R.U32.HI R11, RZ, R3, R6 ;  /* 0x00000003ff0b0219 */ /* 0x000fe20000011606 */
[----:B------:R-:W-:-:S04]  /*16c0*/  IMAD R12, R12, R9, RZ ;  /* 0x000000090c0c7224 */ /* 0x000fc800078e02ff */
[----:B------:R-:W-:Y:S01]  /*16d0*/  IMAD R6, R11, R9, RZ ;  /* 0x000000090b067224 */ /* 0x000fe200078e02ff */
[----:B------:R-:W-:-:S04]  /*16e0*/  ISETP.GE.AND P1, PT, R5, R12, PT ;  /* 0x0000000c0500720c */ /* 0x000fc80003f26270 */
[----:B------:R-:W-:Y:S01]  /*16f0*/  ISETP.GE.OR P1, PT, R7, R6, P1 ;  /* 0x000000060700720c */ /* 0x000fe20000f26670 */
[----:B------:R-:W-:-:S05]  /*1700*/  IMAD.HI.U32 R6, R5, R2, RZ ;  /* 0x0000000205067227 */ /* 0x000fca00078e00ff */
[----:B------:R-:W-:-:S04]  /*1710*/  SHF.R.U32.HI R6, RZ, R3, R6 ;  /* 0x00000003ff067219 */ /* 0x000fc80000011606 */
[----:B------:R-:W-:-:S03]  /*1720*/  SEL R6, R5, R6, !P0 ;  /* 0x0000000605067207 */ /* 0x000fc60004000000 */
[----:B------:R-:W-:Y:S01]  /*1730*/  @!P1 IMAD.HI.U32 R8, R7, R2, RZ ;  /* 0x0000000207089227 */ /* 0x000fe200078e00ff */
[----:B------:R-:W-:-:S04]  /*1740*/  IADD3 R2, PT, PT, -R6, RZ, RZ ;  /* 0x000000ff06027210 */ /* 0x000fc80007ffe1ff */
[----:B------:R-:W-:Y:S01]  /*1750*/  @!P1 SHF.R.U32.HI R8, RZ, R3, R8 ;  /* 0x00000003ff089219 */ /* 0x000fe20000011608 */
[----:B------:R-:W-:-:S03]  /*1760*/  IMAD R2, R9, R2, R5 ;  /* 0x0000000209027224 */ /* 0x000fc600078e0205 */
[----:B------:R-:W-:Y:S02]  /*1770*/  @!P1 SEL R3, R7, R8, !P0 ;  /* 0x0000000807039207 */ /* 0x000fe40004000000 */
[----:B------:R-:W-:-:S03]  /*1780*/  IADD3 R8, PT, PT, -R5, RZ, RZ ;  /* 0x000000ff05087210 */ /* 0x000fc60007ffe1ff */
[--C-:B------:R-:W-:Y:S02]  /*1790*/  @!P1 IMAD.IADD R6, R6, 0x1, -R3.reuse ;  /* 0x0000000106069824 */ /* 0x100fe400078e0a03 */
[----:B------:R-:W-:Y:S01]  /*17a0*/  @!P1 IMAD R3, R2, R11, R3 ;  /* 0x0000000b02039224 */ /* 0x000fe200078e0203 */
[----:B------:R-:W-:Y:S01]  /*17b0*/  IADD3 R2, PT, PT, -R7, RZ, RZ ;  /* 0x000000ff07027210 */ /* 0x000fe20007ffe1ff */
[----:B------:R-:W-:Y:S02]  /*17c0*/  @!P1 IMAD R5, R6, R9, R7 ;  /* 0x0000000906059224 */ /* 0x000fe400078e0207 */
[----:B------:R-:W-:Y:S02]  /*17d0*/  IMAD R8, R4, R8, R91 ;  /* 0x0000000804087224 */ /* 0x000fe400078e025b */
[----:B------:R-:W-:Y:S02]  /*17e0*/  @!P1 IMAD.MOV.U32 R7, RZ, RZ, R3 ;  /* 0x000000ffff079224 */ /* 0x000fe400078e0003 */
[----:B------:R-:W-:-:S02]  /*17f0*/  IMAD R2, R10, R2, R97 ;  /* 0x000000020a027224 */ /* 0x000fc400078e0261 */
[----:B------:R-:W-:Y:S02]  /*1800*/  IMAD R91, R5, R4, R8 ;  /* 0x00000004055b7224 */ /* 0x000fe400078e0208 */
[----:B------:R-:W-:Y:S02]  /*1810*/  IMAD R97, R7, R10, R2 ;  /* 0x0000000a07617224 */ /* 0x000fe400078e0202 */
.L_x_16:
[----:B------:R-:W1:Y:S01]  /*1820*/  LDCU UR4, c[0x0][0xb30] ;  /* 0x00016600ff0477ac */ /* 0x000e620008000800 */
[----:B------:R-:W2:Y:S08]  /*1830*/  S2UR UR37, SR_CgaCtaId ;  /* 0x00000000002579c3 */ /* 0x000eb00000008800 */
[----:B------:R-:W3:Y:S01]  /*1840*/  LDC R40, c[0x0][0xb24] ;  /* 0x0002c900ff287b82 */ /* 0x000ee20000000800 */
[----:B-1----:R-:W-:-:S09]  /*1850*/  UISETP.NE.AND UP1, UPT, UR4, 0x1, UPT ;  /* 0x000000010400788c */ /* 0x002fd2000bf25270 */
[----:B--2---:R-:W-:Y:S05]  /*1860*/  BRA.U UP1, `(.L_x_17) ;  /* 0x0000000101407547 */ /* 0x004fea000b800000 */
[----:B------:R-:W1:Y:S08]  /*1870*/  LDC.64 R4, c[0x0][0xb10] ;  /* 0x0002c400ff047b82 */ /* 0x000e700000000a00 */
[----:B------:R-:W2:Y:S08]  /*1880*/  LDC.64 R2, c[0x0][0xb18] ;  /* 0x0002c600ff027b82 */ /* 0x000eb00000000a00 */
[----:B------:R-:W4:Y:S08]  /*1890*/  LDC R6, c[0x0][0xb20] ;  /* 0x0002c800ff067b82 */ /* 0x000f300000000800 */
[----:B------:R-:W3:Y:S01]  /*18a0*/  LDC R8, c[0x0][0xb0c] ;  /* 0x0002c300ff087b82 */ /* 0x000ee20000000800 */
[----:B-1----:R-:W-:-:S05]  /*18b0*/  IMAD.HI.U32 R4, R97, R4, RZ ;  /* 0x0000000461047227 */ /* 0x002fca00078e00ff */
[----:B------:R-:W-:Y:S01]  /*18c0*/  SHF.R.U32.HI R4, RZ, R5, R4 ;  /* 0x00000005ff047219 */ /* 0x000fe20000011604 */
[----:B--2---:R-:W-:Y:S01]  /*18d0*/  IMAD.HI.U32 R3, R91, R3, RZ ;  /* 0x000000035b037227 */ /* 0x004fe200078e00ff */
[----:B------:R-:W-:-:S04]  /*18e0*/  ISETP.NE.AND P0, PT, R2, 0x1, PT ;  /* 0x000000010200780c */ /* 0x000fc80003f05270 */
[----:B----4-:R-:W-:-:S04]  /*18f0*/  SHF.R.U32.HI R6, RZ, R6, R3 ;  /* 0x00000006ff067219 */ /* 0x010fc80000011603 */
[----:B------:R-:W-:Y:S02]  /*1900*/  SEL R3, R91, R6, !P0 ;  /* 0x000000065b037207 */ /* 0x000fe40004000000 */
[----:B---3--:R-:W-:-:S04]  /*1910*/  ISETP.NE.AND P1, PT, R8, 0x1, PT ;  /* 0x000000010800780c */ /* 0x008fc80003f25270 */
[----:B------:R-:W-:-:S05]  /*1920*/  SEL R4, R97, R4, !P1 ;  /* 0x0000000461047207 */ /* 0x000fca0004800000 */
[----:B------:R-:W-:Y:S02]  /*1930*/  IMAD.IADD R5, R3, 0x1, -R4 ;  /* 0x0000000103057824 */ /* 0x000fe400078e0a04 */
[----:B------:R-:W-:Y:S02]  /*1940*/  IMAD.IADD R3, R4, 0x1, -R3 ;  /* 0x0000000104037824 */ /* 0x000fe400078e0a03 */
[----:B------:R-:W-:Y:S02]  /*1950*/  IMAD R97, R5, R8, R97 ;  /* 0x0000000805617224 */ /* 0x000fe400078e0261 */
[----:B------:R-:W-:-:S07]  /*1960*/  IMAD R91, R3, R2, R91 ;  /* 0x00000002035b7224 */ /* 0x000fce00078e025b */
.L_x_17:
[----:B------:R-:W-:Y:S01]  /*1970*/  BAR.SYNC.DEFER_BLOCKING 0x0 ;  /* 0x0000000000007b1d */ /* 0x000fe20000010000 */
[----:B------:R-:W-:Y:S01]  /*1980*/  UISETP.NE.AND UP1, UPT, UR8, 0x2, UPT ;  /* 0x000000020800788c */ /* 0x000fe2000bf25270 */
[----:B------:R-:W-:Y:S02]  /*1990*/  ISETP.NE.OR P5, PT, R0, 0x2, !P5 ;  /* 0x000000020000780c */ /* 0x000fe40006fa5670 */
[----:B------:R-:W-:-:S06]  /*19a0*/  LOP3.LUT R2, R101, 0x1f, RZ, 0xc0, !PT ;  /* 0x0000001f65027812 */ /* 0x000fcc00078ec0ff */
[----:B------:R-:W-:Y:S05]  /*19b0*/  BRA.U UP1, `(.L_x_18) ;  /* 0x0000002d015c7547 */ /* 0x000fea000b800000 */
[----:B------:R-:W1:Y:S01]  /*19c0*/  LDCU UR13, c[0x0][0x38c] ;  /* 0x00007180ff0d77ac */ /* 0x000e620008000800 */
[----:B------:R-:W2:Y:S01]  /*19d0*/  LDC R9, c[0x0][0x370] ;  /* 0x0000dc00ff097b82 */ /* 0x000ea20000000800 */
[----:B------:R-:W-:Y:S01]  /*19e0*/  PLOP3.LUT P1, PT, PT, PT, UP2, 0x80, 0x8 ;  /* 0x000000000008781c */ /* 0x000fe20003f2f028 */
[----:B------:R-:W-:Y:S01]  /*19f0*/  IMAD.MOV.U32 R15, RZ, RZ, 0x1 ;  /* 0x00000001ff0f7424 */ /* 0x000fe200078e00ff */
[----:B------:R-:W-:Y:S01]  /*1a00*/  ISETP.EQ.OR P4, PT, R2, RZ, P5 ;  /* 0x000000ff0200720c */ /* 0x000fe20002f82670 */
[----:B------:R-:W-:Y:S01]  /*1a10*/  IMAD.MOV.U32 R14, RZ, RZ, RZ ;  /* 0x000000ffff0e7224 */ /* 0x000fe200078e00ff */
[----:B------:R-:W-:Y:S02]  /*1a20*/  PLOP3.LUT P1, PT, P1, PT, PT, 0x8, 0x80 ;  /* 0x000000000080781c */ /* 0x000fe40000f2e170 */
[----:B------:R-:W-:Y:S01]  /*1a30*/  CS2R R12, SRZ ;  /* 0x00000000000c7805 */ /* 0x000fe2000001ff00 */
[----:B------:R-:W-:Y:S01]  /*1a40*/  IMAD.MOV.U32 R10, RZ, RZ, 0x1 ;  /* 0x00000001ff0a7424 */ /* 0x000fe200078e00ff */
[----:B------:R-:W4:Y:S01]  /*1a50*/  LDC R0, c[0x0][0x374] ;  /* 0x0000dd00ff007b82 */ /* 0x000f220000000800 */
[----:B------:R-:W2:Y:S01]  /*1a60*/  LDCU.64 UR22, c[0x0][0x348] ;  /* 0x00006900ff1677ac */ /* 0x000ea20008000a00 */
[----:B------:R-:W-:Y:S01]  /*1a70*/  UMOV UR6, URZ ;  /* 0x000000ff00067c82 */ /* 0x000fe20008000000 */
[----:B-1----:R-:W-:-:S04]  /*1a80*/  UIADD3 UR5, UPT, UPT, UR13, 0x1f, URZ ;  /* 0x0000001f0d057890 */ /* 0x002fc8000fffe0ff */
[----:B------:R-:W-:-:S04]  /*1a90*/  USHF.R.S32.HI UR4, URZ, 0x1f, UR5 ;  /* 0x0000001fff047899 */ /* 0x000fc80008011405 */
[----:B------:R-:W-:-:S04]  /*1aa0*/  ULEA.HI UR4, UR4, UR5, URZ, 0x5 ;  /* 0x0000000504047291 */ /* 0x000fc8000f8f28ff */
[----:B------:R-:W-:Y:S02]  /*1ab0*/  USHF.R.S32.HI UR15, URZ, 0x5, UR4 ;  /* 0x00000005ff0f7899 */ /* 0x000fe40008011404 */
[----:B------:R-:W-:Y:S02]  /*1ac0*/  UIADD3 UR4, UPT, UPT, UR13, -0x1, URZ ;  /* 0xffffffff0d047890 */ /* 0x000fe4000fffe0ff */
[----:B------:R-:W-:Y:S02]  /*1ad0*/  UISETP.LT.U32.AND UP0, UPT, UR15, 0x36, UPT ;  /* 0x000000360f00788c */ /* 0x000fe4000bf01070 */
[----:B------:R-:W-:Y:S02]  /*1ae0*/  UISETP.GE.U32.AND UP1, UPT, UR4, -0x3f, UPT ;  /* 0xffffffc10400788c */ /* 0x000fe4000bf26070 */
[----:B------:R-:W-:Y:S02]  /*1af0*/  USEL UR14, UR15, 0x36, UP0 ;  /* 0x000000360f0e7887 */ /* 0x000fe40008000000 */
[----:B------:R-:W-:-:S02]  /*1b00*/  UIADD3 UR13, UPT, UPT, UR13, 0x3e, URZ ;  /* 0x0000003e0d0d7890 */ /* 0x000fc4000fffe0ff */
[----:B------:R-:W-:Y:S02]  /*1b10*/  UIADD3 UR5, UPT, UPT, UR14, -0x1, URZ ;  /* 0xffffffff0e057890 */ /* 0x000fe4000fffe0ff */
[----:B------:R-:W-:-:S03]  /*1b20*/  UIADD3 UR7, UPT, UPT, UR15, -UR14, URZ ;  /* 0x8000000e0f077290 */ /* 0x000fc6000fffe0ff */
[----:B------:R-:W-:-:S04]  /*1b30*/  @UP1 UIADD3 UR5, UPT, UPT, UR14, URZ, URZ ;  /* 0x000000ff0e051290 */ /* 0x000fc8000fffe0ff */
[----:B--2---:R-:W-:-:S12]  /*1b40*/  UIADD3 UR5, UPT, UPT, UR5, 0x1, URZ ;  /* 0x0000000105057890 */ /* 0x004fd8000fffe0ff */
.L_x_36:
[----:B------:R-:W-:Y:S01]  /*1b50*/  UISETP.NE.AND UP0, UPT, UR37, URZ, UPT ;  /* 0x000000ff2500728c */ /* 0x000fe2000bf05270 */
[----:B------:R-:W1:Y:S08]  /*1b60*/  S2UR UR37, SR_CgaCtaId ;  /* 0x00000000002579c3 */ /* 0x000e700000008800 */
[----:B------:R-:W-:Y:S05]  /*1b70*/  BRA.U UP0, `(.L_x_19) ;  /* 0x0000000100347547 */ /* 0x000fea000b800000 */
[----:B------:R-:W2:Y:S01]  /*1b80*/  S2R R2, SR_CgaCtaId ;  /* 0x0000000000027919 */ /* 0x000ea20000008800 */
[----:B------:R-:W-:-:S04]  /*1b90*/  MOV R3, 0x400 ;  /* 0x0000040000037802 */ /* 0x000fc80000000f00 */
[----:B--2---:R-:W-:Y:S02]  /*1ba0*/  LEA R3, R2, R3, 0x18 ;  /* 0x0000000302037211 */ /* 0x004fe400078ec0ff */
[----:B------:R-:W-:-:S03]  /*1bb0*/  SHF.L.U32 R2, R10, 0x1f, RZ ;  /* 0x0000001f0a027819 */ /* 0x000fc600000006ff */
[----:B------:R-:W-:-:S04]  /*1bc0*/  IMAD R3, R12, 0x8, R3 ;  /* 0x000000080c037824 */ /* 0x000fc800078e0203 */
[----:B------:R-:W2:Y:S02]  /*1bd0*/  SYNCS.PHASECHK.TRANS64.TRYWAIT P0, [R3+URZ+0x3f0], R2 ;  /* 0x0003f002030075a7 */ /* 0x000ea400080011ff */
[----:B--2---:R-:W-:Y:S05]  /*1be0*/  @!P0 BRA `(.L_x_20) ;  /* 0x0000006400ac8947 */ /* 0x004fea0003800000 */
.L_x_146:
[----:B------:R-:W-:Y:S01]  /*1bf0*/  VIADD R12, R12, 0x1 ;  /* 0x000000010c0c7836 */ /* 0x000fe20000000000 */
[----:B------:R2:W-:Y:S04]  /*1c00*/  SYNCS.ARRIVE.TRANS64.A1T0 RZ, [R3+URZ+0x3e0], RZ ;  /* 0x0003e0ff03ff79a7 */ /* 0x0005e800081000ff */
[----:B------:R-:W-:-:S04]  /*1c10*/  ISETP.NE.AND P0, PT, R12, 0x2, PT ;  /* 0x000000020c00780c */ /* 0x000fc80003f05270 */
[----:B------:R-:W-:Y:S02]  /*1c20*/  SEL R12, R12, RZ, P0 ;  /* 0x000000ff0c0c7207 */ /* 0x000fe40000000000 */
[----:B--2---:R-:W-:-:S04]  /*1c30*/  SEL R3, RZ, 0x1, P0 ;  /* 0x00000001ff037807 */ /* 0x004fc80000000000 */
[----:B------:R-:W-:-:S07]  /*1c40*/  LOP3.LUT R10, R10, R3, RZ, 0x3c, !PT ;  /* 0x000000030a0a7212 */ /* 0x000fce00078e3cff */
.L_x_19:
[----:B------:R-:W-:Y:S01]  /*1c50*/  UMOV UR4, 0x400 ;  /* 0x0000040000047882 */ /* 0x000fe20000000000 */
[----:B------:R-:W-:Y:S01]  /*1c60*/  SHF.L.U32 R2, R15, 0x1f, RZ ;  /* 0x0000001f0f027819 */ /* 0x000fe200000006ff */
[----:B-1----:R-:W-:Y:S01]  /*1c70*/  ULEA UR4, UR37, UR4, 0x18 ;  /* 0x0000000425047291 */ /* 0x002fe2000f8ec0ff */
[----:B------:R-:W-:Y:S01]  /*1c80*/  R2UR UR35, R97 ;  /* 0x00000000612372ca */ /* 0x000fe200000e0000 */
[----:B------:R-:W-:Y:S01]  /*1c90*/  UISETP.GE.U32.AND UP0, UPT, UR13, 0x3f, UPT ;  /* 0x0000003f0d00788c */ /* 0x000fe2000bf06070 */
[----:B------:R-:W-:Y:S01]  /*1ca0*/  R2UR UR11, R91 ;  /* 0x000000005b0b72ca */ /* 0x000fe200000e0000 */
[----:B------:R-:W-:Y:S01]  /*1cb0*/  ULEA UR8, UR6, UR4, 0x3 ;  /* 0x0000000406087291 */ /* 0x000fe2000f8e18ff */
[----:B------:R-:W-:-:S08]  /*1cc0*/  UMOV UR24, URZ ;  /* 0x000000ff00187c82 */ /* 0x000fd00008000000 */
[----:B------:R1:W2:Y:S01]  /*1cd0*/  SYNCS.PHASECHK.TRANS64.TRYWAIT P0, [UR8+0x1b0], R2 ;  /* 0x0001b002ff0075a7 */ /* 0x0002a20008001108 */
[----:B------:R-:W-:Y:S02]  /*1ce0*/  USHF.L.U32 UR35, UR35, 0x6, URZ ;  /* 0x0000000623237899 */ /* 0x000fe400080006ff */
[----:B------:R-:W-:Y:S01]  /*1cf0*/  USHF.L.U32 UR11, UR11, 0x6, URZ ;  /* 0x000000060b0b7899 */ /* 0x000fe200080006ff */
[----:B------:R-:W-:Y:S11]  /*1d00*/  BRA.U !UP0, `(.L_x_21) ;  /* 0x0000000108a47547 */ /* 0x000ff6000b800000 */
[----:B------:R-:W-:Y:S01]  /*1d10*/  UMOV UR16, URZ ;  /* 0x000000ff00107c82 */ /* 0x000fe20008000000 */
[----:B------:R-:W-:-:S05]  /*1d20*/  UMOV UR17, UR6 ;  /* 0x0000000600117c82 */ /* 0x000fca0008000000 */
.L_x_26:
[----:B-1----:R-:W-:Y:S01]  /*1d30*/  ULEA UR33, UR17, UR4, 0x3 ;  /* 0x0000000411217291 */ /* 0x002fe2000f8e18ff */
[----:B--2---:R-:W-:Y:S01]  /*1d40*/  @!P5 MOV R3, 0x1000 ;  /* 0x000010000003d802 */ /* 0x004fe20000000f00 */
[----:B--2---:R-:W-:Y:S10]  /*1d50*/  @P0 BRA `(.L_x_22) ;  /* 0x00000000000c0947 */ /* 0x004ff40003800000 */
[----:B------:R-:W-:-:S04]  /*1d60*/  SHF.L.U32 R5, R15, 0x1f, RZ ;  /* 0x0000001f0f057819 */ /* 0x000fc800000006ff */
[----:B------:R-:W2:Y:S02]  /*1d70*/  SYNCS.PHASECHK.TRANS64.TRYWAIT P0, [UR33+0x1b0], R5 ;  /* 0x0001b005ff0075a7 */ /* 0x000ea40008001121 */
[----:B--2---:R-:W-:Y:S05]  /*1d80*/  @!P0 BRA `(.L_x_23) ;  /* 0x0000006400588947 */ /* 0x004fea0003800000 */
.L_x_22:
[----:B------:R2:W-:Y:S01]  /*1d90*/  @!P5 SYNCS.ARRIVE.TRANS64 RZ, [UR33], R3 ;  /* 0x00000003ffffd9a7 */ /* 0x0005e20008000021 */
[----:B------:R-:W-:Y:S04]  /*1da0*/  BSSY.RECONVERGENT B0, `(.L_x_24) ;  /* 0x0000003000007945 */ /* 0x000fe80003800200 */
[----:B------:R-:W-:Y:S05]  /*1db0*/  @P4 BRA `(.L_x_25) ;  /* 0x0000000000044947 */ /* 0x000fea0003800000 */
[----:B------:R-:W-:Y:S05]  /*1dc0*/  BPT.TRAP 0x1 ;  /* 0x000000040000795c */ /* 0x000fea0000300000 */
.L_x_25:
[----:B------:R-:W-:Y:S05]  /*1dd0*/  BSYNC.RECONVERGENT B0 ;  /* 0x0000000000007941 */ /* 0x000fea0003800200 */
.L_x_24:
[----:B------:R-:W-:Y:S02]  /*1de0*/  UIADD3 UR6, UPT, UPT, UR17, 0x1, URZ ;  /* 0x0000000111067890 */ /* 0x000fe4000fffe0ff */
[----:B------:R-:W-:Y:S02]  /*1df0*/  UIADD3 UR26, UP1, UPT, UR22, 0x80, URZ ;  /* 0x00000080161a7890 */ /* 0x000fe4000ff3e0ff */
[----:B------:R-:W-:Y:S02]  /*1e00*/  UISETP.NE.AND UP0, UPT, UR6, 0x36, UPT ;  /* 0x000000360600788c */ /* 0x000fe4000bf05270 */
[----:B------:R-:W-:Y:S02]  /*1e10*/  USHF.L.U32 UR34, UR16, 0x5, URZ ;  /* 0x0000000510227899 */ /* 0x000fe400080006ff */
[----:B------:R-:W-:Y:S02]  /*1e20*/  USEL UR9, URZ, 0x1, UP0 ;  /* 0x00000001ff097887 */ /* 0x000fe40008000000 */
[----:B------:R-:W-:-:S02]  /*1e30*/  USEL UR6, UR6, URZ, UP0 ;  /* 0x000000ff06067287 */ /* 0x000fc40008000000 */
[----:B------:R-:W-:Y:S02]  /*1e40*/  UIADD3 UR20, UP0, UPT, UR22, 0x180, URZ ;  /* 0x0000018016147890 */ /* 0x000fe4000ff1e0ff */
[----:B------:R-:W-:Y:S01]  /*1e50*/  ULEA UR8, UR6, UR4, 0x3 ;  /* 0x0000000406087291 */ /* 0x000fe2000f8e18ff */
[----:B------:R-:W-:Y:S01]  /*1e60*/  LOP3.LUT R15, R15, UR9, RZ, 0x3c, !PT ;  /* 0x000000090f0f7c12 */ /* 0x000fe2000f8e3cff */
[----:B------:R-:W-:Y:S02]  /*1e70*/  UIADD3.X UR27, UPT, UPT, URZ, UR23, URZ, UP1, !UPT ;  /* 0x00000017ff1b7290 */ /* 0x000fe40008ffe4ff */
[----:B------:R-:W-:Y:S01]  /*1e80*/  UIADD3.X UR21, UPT, UPT, URZ, UR23, URZ, UP0, !UPT ;  /* 0x00000017ff157290 */ /* 0x000fe200087fe4ff */
[----:B-1----:R-:W-:Y:S01]  /*1e90*/  SHF.L.U32 R2, R15, 0x1f, RZ ;  /* 0x0000001f0f027819 */ /* 0x002fe200000006ff */
[----:B------:R-:W-:Y:S01]  /*1ea0*/  UMOV UR18, 0x0 ;  /* 0x0000000000127882 */ /* 0x000fe20000000000 */
[----:B------:R-:W-:Y:S01]  /*1eb0*/  UMOV UR19, 0x10000000 ;  /* 0x1000000000137882 */ /* 0x000fe20000000000 */
[----:B------:R-:W-:Y:S01]  /*1ec0*/  UMOV UR12, UR36 ;  /* 0x00000024000c7c82 */ /* 0x000fe20008000000 */
[----:B------:R1:W1:Y:S01]  /*1ed0*/  SYNCS.PHASECHK.TRANS64.TRYWAIT P0, [UR8+0x1b0], R2 ;  /* 0x0001b002ff0075a7 */ /* 0x0002620008001108 */
[----:B------:R-:W-:Y:S01]  /*1ee0*/  ULEA UR8, UR17, UR4, 0xb ;  /* 0x0000000411087291 */ /* 0x000fe2000f8e58ff */
[----:B------:R-:W-:Y:S01]  /*1ef0*/  UMOV UR9, UR33 ;  /* 0x0000002100097c82 */ /* 0x000fe20008000000 */
[----:B------:R-:W-:-:S02]  /*1f00*/  UMOV UR10, UR34 ;  /* 0x00000022000a7c82 */ /* 0x000fc40008000000 */
[----:B------:R-:W-:Y:S02]  /*1f10*/  UIADD3 UR32, UPT, UPT, UR8, 0x2800, URZ ;  /* 0x0000280008207890 */ /* 0x000fe4000fffe0ff */
[----:B------:R-:W-:Y:S02]  /*1f20*/  UIADD3 UR8, UPT, UPT, UR8, 0x1d800, URZ ;  /* 0x0001d80008087890 */ /* 0x000fe4000fffe0ff */
[----:B------:R-:W-:Y:S01]  /*1f30*/  UIADD3 UR16, UPT, UPT, UR16, 0x1, URZ ;  /* 0x0000000110107890 */ /* 0x000fe2000fffe0ff */
[----:B------:R-:W-:Y:S01]  /*1f40*/  UMOV UR24, UR5 ;  /* 0x0000000500187c82 */ /* 0x000fe20008000000 */
[----:B------:R-:W-:Y:S02]  /*1f50*/  UMOV UR17, UR6 ;  /* 0x0000000600117c82 */ /* 0x000fe40008000000 */
[----:B------:R-:W-:Y:S01]  /*1f60*/  UISETP.NE.AND UP0, UPT, UR16, UR5, UPT ;  /* 0x000000051000728c */ /* 0x000fe2000bf05270 */
[----:B------:R1:W-:Y:S02]  /*1f70*/  UTMALDG.3D [UR32], [UR26], desc[UR18] ;  /* 0x000012201a0075b4 */ /* 0x0003e40008011000 */
[----:B------:R1:W-:Y:S06]  /*1f80*/  UTMALDG.3D [UR8], [UR20], desc[UR18] ;  /* 0x00001208140075b4 */ /* 0x0003ec0008011000 */
[----:B------:R-:W-:Y:S05]  /*1f90*/  BRA.U UP0, `(.L_x_26) ;  /* 0xfffffffd00647547 */ /* 0x000fea000b83ffff */
.L_x_21:
[----:B-1----:R-:W-:Y:S01]  /*1fa0*/  ULEA UR8, UR6, UR4, 0x3 ;  /* 0x0000000406087291 */ /* 0x002fe2000f8e18ff */
[----:B------:R-:W-:Y:S01]  /*1fb0*/  SHF.L.U32 R2, R15, 0x1f, RZ ;  /* 0x0000001f0f027819 */ /* 0x000fe200000006ff */
[----:B------:R-:W-:Y:S01]  /*1fc0*/  @!P1 SYNCS.ARRIVE.TRANS64.A1T0 RZ, [UR4+0x378], RZ ;  /* 0x000378ffffff99a7 */ /* 0x000fe20008100004 */
[----:B------:R-:W-:-:S06]  /*1fd0*/  UISETP.GT.AND UP0, UPT, UR15, UR14, UPT ;  /* 0x0000000e0f00728c */ /* 0x000fcc000bf04270 */
[----:B--2---:R1:W2:Y:S03]  /*1fe0*/  SYNCS.PHASECHK.TRANS64.TRYWAIT P0, [UR8+0x1b0], R2 ;  /* 0x0001b002ff0075a7 */ /* 0x0042a60008001108 */
[----:B------:R-:W-:Y:S05]  /*1ff0*/  BRA.U !UP0, `(.L_x_27) ;  /* 0x0000000108a87547 */ /* 0x000fea000b800000 */
[----:B------:R-:W-:Y:S01]  /*2000*/  UIADD3 UR21, UPT, UPT, UR7, UR24, URZ ;  /* 0x0000001807157290 */ /* 0x000fe2000fffe0ff */
[----:B------:R-:W-:-:S11]  /*2010*/  UMOV UR25, UR6 ;  /* 0x0000000600197c82 */ /* 0x000fd60008000000 */
.L_x_32:
[----:B-1----:R-:W-:Y:S01]  /*2020*/  ULEA UR17, UR25, UR4, 0x3 ;  /* 0x0000000419117291 */ /* 0x002fe2000f8e18ff */
[----:B--2---:R-:W-:Y:S01]  /*2030*/  @!P5 MOV R3, 0x1000 ;  /* 0x000010000003d802 */ /* 0x004fe20000000f00 */
[----:B--2---:R-:W-:Y:S10]  /*2040*/  @P0 BRA `(.L_x_28) ;  /* 0x00000000000c0947 */ /* 0x004ff40003800000 */
[----:B------:R-:W-:-:S04]  /*2050*/  SHF.L.U32 R5, R15, 0x1f, RZ ;  /* 0x0000001f0f057819 */ /* 0x000fc800000006ff */
[----:B------:R-:W2:Y:S02]  /*2060*/  SYNCS.PHASECHK.TRANS64.TRYWAIT P0, [UR17+0x1b0], R5 ;  /* 0x0001b005ff0075a7 */ /* 0x000ea40008001111 */
[----:B--2---:R-:W-:Y:S05]  /*2070*/  @!P0 BRA `(.L_x_29) ;  /* 0x0000006000b48947 */ /* 0x004fea0003800000 */
.L_x_28:
[----:B------:R2:W-:Y:S01]  /*2080*/  @!P5 SYNCS.ARRIVE.TRANS64 RZ, [UR17], R3 ;  /* 0x00000003ffffd9a7 */ /* 0x0005e20008000011 */
[----:B------:R-:W-:Y:S04]  /*2090*/  BSSY.RECONVERGENT B0, `(.L_x_30) ;  /* 0x0000003000007945 */ /* 0x000fe80003800200 */
[----:B------:R-:W-:Y:S05]  /*20a0*/  @P4 BRA `(.L_x_31) ;  /* 0x0000000000044947 */ /* 0x000fea0003800000 */
[----:B------:R-:W-:Y:S05]  /*20b0*/  BPT.TRAP 0x1 ;  /* 0x000000040000795c */ /* 0x000fea0000300000 */
.L_x_31:
[----:B------:R-:W-:Y:S05]  /*20c0*/  BSYNC.RECONVERGENT B0 ;  /* 0x0000000000007941 */ /* 0x000fea0003800200 */
.L_x_30:
        /* <DEDUP_REMOVED lines=20> */
[----:B------:R-:W-:Y:S01]  /*2210*/  UIADD3 UR8, UPT, UPT, UR8, 0x1d800, URZ ;  /* 0x0001d80008087890 */ /* 0x000fe2000fffe0ff */
[----:B------:R-:W-:Y:S01]  /*2220*/  UMOV UR9, UR17 ;  /* 0x0000001100097c82 */ /* 0x000fe20008000000 */
[----:B------:R-:W-:Y:S01]  /*2230*/  UMOV UR10, UR18 ;  /* 0x00000012000a7c82 */ /* 0x000fe20008000000 */
[----:B------:R-:W-:Y:S01]  /*2240*/  UIADD3 UR24, UPT, UPT, UR24, 0x1, URZ ;  /* 0x0000000118187890 */ /* 0x000fe2000fffe0ff */
[----:B------:R-:W-:-:S03]  /*2250*/  UMOV UR25, UR6 ;  /* 0x0000000600197c82 */ /* 0x000fc60008000000 */
[----:B------:R1:W-:Y:S01]  /*2260*/  UTMALDG.3D [UR16], [UR30], desc[UR26] ;  /* 0x00001a101e0075b4 */ /* 0x0003e20008011000 */
[----:B------:R-:W-:Y:S01]  /*2270*/  UISETP.NE.AND UP0, UPT, UR24, UR21, UPT ;  /* 0x000000151800728c */ /* 0x000fe2000bf05270 */
[----:B------:R1:W-:Y:S08]  /*2280*/  UTMALDG.3D [UR8], [UR28], desc[UR26] ;  /* 0x00001a081c0075b4 */ /* 0x0003f00008011000 */
[----:B------:R-:W-:Y:S05]  /*2290*/  BRA.U UP0, `(.L_x_32) ;  /* 0xfffffffd00607547 */ /* 0x000fea000b83ffff */
.L_x_27:
[C---:B-1----:R-:W-:Y:S01]  /*22a0*/  LEA R2, R14.reuse, UR4, 0x3 ;  /* 0x000000040e027c11 */ /* 0x042fe2000f8e18ff */
[----:B------:R-:W-:Y:S01]  /*22b0*/  NOP ;  /* 0x0000000000007918 */ /* 0x000fe20000000000 */
[----:B--2---:R-:W-:Y:S02]  /*22c0*/  SHF.L.U32 R3, R13, 0x1f, RZ ;  /* 0x0000001f0d037819 */ /* 0x004fe400000006ff */
[----:B------:R-:W-:Y:S02]  /*22d0*/  LEA R4, R14, UR4, 0x4 ;  /* 0x000000040e047c11 */ /* 0x000fe4000f8e20ff */
[----:B------:R-:W1:Y:S02]  /*22e0*/  SYNCS.PHASECHK.TRANS64.TRYWAIT P0, [R2+URZ+0x380], R3 ;  /* 0x00038003020075a7 */ /* 0x000e6400080011ff */
[----:B-1----:R-:W-:Y:S05]  /*22f0*/  @!P0 BRA `(.L_x_33) ;  /* 0x00000060002c8947 */ /* 0x002fea0003800000 */
.L_x_149:
[----:B------:R-:W2:Y:S01]  /*2300*/  LDS.128 R4, [R4+0x410] ;  /* 0x0004100004047984 */ /* 0x000ea20000000c00 */
[----:B---3--:R-:W-:Y:S01]  /*2310*/  ISETP.GE.AND P0, PT, R40, 0x1, PT ;  /* 0x000000012800780c */ /* 0x008fe20003f06270 */
[----:B-1----:R-:W-:Y:S01]  /*2320*/  VIADD R2, R2, 0x390 ;  /* 0x0000039002027836 */ /* 0x002fe20000000000 */
[----:B------:R-:W-:Y:S01]  /*2330*/  @!PT LDS RZ, [RZ] ;  /* 0x00000000fffff984 */ /* 0x000fe20000000800 */
[----:B------:R-:W-:Y:S01]  /*2340*/  @!PT LDS RZ, [RZ] ;  /* 0x00000000fffff984 */ /* 0x000fe20000000800 */
[----:B------:R-:W-:Y:S01]  /*2350*/  @!PT LDS RZ, [RZ] ;  /* 0x00000000fffff984 */ /* 0x000fe20000000800 */
[----:B------:R-:W-:Y:S01]  /*2360*/  @!PT LDS RZ, [RZ] ;  /* 0x00000000fffff984 */ /* 0x000fe20000000800 */
[----:B------:R1:W-:Y:S06]  /*2370*/  MEMBAR.ALL.CTA ;  /* 0x0000000000007992 */ /* 0x0003ec0000008000 */
[----:B-1----:R-:W1:Y:S01]  /*2380*/  FENCE.VIEW.ASYNC.S ;  /* 0x00000000000073c6 */ /* 0x002e620000000000 */
[----:B------:R-:W-:-:S04]  /*2390*/  PRMT R2, RZ, 0x654, R2 ;  /* 0x00000654ff027816 */ /* 0x000fc80000000002 */
[----:B-1----:R1:W-:Y:S01]  /*23a0*/  SYNCS.ARRIVE.TRANS64.RED.A1T0 RZ, [R2+URZ], RZ ;  /* 0x000000ff02ff79a7 */ /* 0x0023e200081004ff */
[----:B--2---:R-:W-:-:S13]  /*23b0*/  LOP3.LUT P2, RZ, R6, 0x1, RZ, 0xc0, !PT ;  /* 0x0000000106ff7812 */ /* 0x004fda000784c0ff */
[----:B------:R-:W-:Y:S01]  /*23c0*/  @P2 SHF.R.U32.HI R3, RZ, 0x10, R5 ;  /* 0x00000010ff032819 */ /* 0x000fe20000011605 */
[----:B------:R-:W-:Y:S01]  /*23d0*/  VOTEU.ANY UP0, P2 ;  /* 0x0000000000ff7886 */ /* 0x000fe20001000100 */
[----:B------:R-:W-:Y:S02]  /*23e0*/  @P2 MOV R11, R4 ;  /* 0x00000004000b2202 */ /* 0x000fe40000000f00 */
[----:B------:R-:W-:Y:S02]  /*23f0*/  @P2 R2UR.BROADCAST UR8, R3 ;  /* 0x00000000030822ca */ /* 0x000fe400008e0000 */
[----:B------:R-:W-:-:S11]  /*2400*/  @P2 LOP3.LUT R8, R5, 0xffff, RZ, 0xc0, !PT ;  /* 0x0000ffff05082812 */ /* 0x000fd600078ec0ff */
[----:B------:R-:W-:Y:S01]  /*2410*/  @UP0 UMOV UR36, UR8 ;  /* 0x0000000800240c82 */ /* 0x000fe20008000000 */
[----:B-1----:R-:W-:Y:S05]  /*2420*/  @!P0 BRA `(.L_x_34) ;  /* 0x0000000000b88947 */ /* 0x002fea0003800000 */
[----:B------:R-:W4:Y:S01]  /*2430*/  LDC.64 R4, c[0x0][0xb18] ;  /* 0x0002c600ff047b82 */ /* 0x000f220000000a00 */
[----:B------:R-:W-:-:S07]  /*2440*/  ISETP.NE.AND P3, PT, R40, 0x1, PT ;  /* 0x000000012800780c */ /* 0x000fce0003f65270 */
[----:B------:R-:W1:Y:S08]  /*2450*/  LDC.64 R6, c[0x0][0xb10] ;  /* 0x0002c400ff067b82 */ /* 0x000e700000000a00 */
[----:B------:R-:W2:Y:S08]  /*2460*/  LDC R16, c[0x0][0xb20] ;  /* 0x0002c800ff107b82 */ /* 0x000eb00000000800 */
[----:B------:R-:W3:Y:S01]  /*2470*/  LDC R18, c[0x0][0xb0c] ;  /* 0x0002c300ff127b82 */ /* 0x000ee20000000800 */
[----:B----4-:R-:W-:Y:S01]  /*2480*/  IMAD.HI.U32 R17, R0, R5, RZ ;  /* 0x0000000500117227 */ /* 0x010fe200078e00ff */
[----:B------:R-:W-:-:S03]  /*2490*/  ISETP.NE.AND P0, PT, R4, 0x1, PT ;  /* 0x000000010400780c */ /* 0x000fc60003f05270 */
[----:B------:R-:W-:-:S03]  /*24a0*/  IMAD.HI.U32 R5, R8, R5, RZ ;  /* 0x0000000508057227 */ /* 0x000fc600078e00ff */
[----:B------:R-:W4:Y:S01]  /*24b0*/  LDC.64 R2, c[0x0][0xb28] ;  /* 0x0002ca00ff027b82 */ /* 0x000f220000000a00 */
[----:B-1----:R-:W-:-:S04]  /*24c0*/  IMAD.HI.U32 R20, R9, R6, RZ ;  /* 0x0000000609147227 */ /* 0x002fc800078e00ff */
[----:B------:R-:W-:Y:S01]  /*24d0*/  IMAD.HI.U32 R22, R11, R6, RZ ;  /* 0x000000060b167227 */ /* 0x000fe200078e00ff */
[----:B------:R-:W-:Y:S02]  /*24e0*/  SHF.R.U32.HI R20, RZ, R7, R20 ;  /* 0x00000007ff147219 */ /* 0x000fe40000011614 */
[-C--:B--2---:R-:W-:Y:S02]  /*24f0*/  SHF.R.U32.HI R17, RZ, R16.reuse, R17 ;  /* 0x00000010ff117219 */ /* 0x084fe40000011611 */
[----:B------:R-:W-:Y:S02]  /*2500*/  SHF.R.U32.HI R5, RZ, R16, R5 ;  /* 0x00000010ff057219 */ /* 0x000fe40000011605 */
[----:B------:R-:W-:Y:S02]  /*2510*/  SEL R17, R0, R17, !P0 ;  /* 0x0000001100117207 */ /* 0x000fe40004000000 */
[----:B------:R-:W-:Y:S02]  /*2520*/  SHF.R.U32.HI R22, RZ, R7, R22 ;  /* 0x00000007ff167219 */ /* 0x000fe40000011616 */
[----:B---3--:R-:W-:-:S02]  /*2530*/  ISETP.NE.AND P1, PT, R18, 0x1, PT ;  /* 0x000000011200780c */ /* 0x008fc40003f25270 */
[----:B------:R-:W-:Y:S02]  /*2540*/  SEL R5, R8, R5, !P0 ;  /* 0x0000000508057207 */ /* 0x000fe40004000000 */
[----:B------:R-:W-:Y:S02]  /*2550*/  SEL R19, R9, R20, !P1 ;  /* 0x0000001409137207 */ /* 0x000fe40004800000 */
[----:B------:R-:W-:Y:S01]  /*2560*/  SEL R7, R11, R22, !P1 ;  /* 0x000000160b077207 */ /* 0x000fe20004800000 */
[----:B----4-:R-:W-:-:S04]  /*2570*/  IMAD.HI.U32 R20, R17, R2, RZ ;  /* 0x0000000211147227 */ /* 0x010fc800078e00ff */
[----:B------:R-:W-:Y:S01]  /*2580*/  IMAD.HI.U32 R6, R19, R2, RZ ;  /* 0x0000000213067227 */ /* 0x000fe200078e00ff */
[----:B------:R-:W-:-:S04]  /*2590*/  @P3 SHF.R.U32.HI R17, RZ, R3, R20 ;  /* 0x00000003ff113219 */ /* 0x000fc80000011614 */
[----:B------:R-:W-:Y:S01]  /*25a0*/  @P3 SHF.R.U32.HI R19, RZ, R3, R6 ;  /* 0x00000003ff133219 */ /* 0x000fe20000011606 */
[----:B------:R-:W-:-:S04]  /*25b0*/  IMAD R17, R40, R17, RZ ;  /* 0x0000001128117224 */ /* 0x000fc800078e02ff */
[----:B------:R-:W-:Y:S01]  /*25c0*/  IMAD R6, R40, R19, RZ ;  /* 0x0000001328067224 */ /* 0x000fe200078e02ff */
[C---:B------:R-:W-:Y:S02]  /*25d0*/  ISETP.GE.AND P0, PT, R5.reuse, R17, PT ;  /* 0x000000110500720c */ /* 0x040fe40003f06270 */
[----:B------:R-:W-:Y:S02]  /*25e0*/  IADD3 R17, PT, PT, -R5, RZ, RZ ;  /* 0x000000ff05117210 */ /* 0x000fe40007ffe1ff */
[----:B------:R-:W-:Y:S01]  /*25f0*/  ISETP.GE.OR P0, PT, R7, R6, P0 ;  /* 0x000000060700720c */ /* 0x000fe20000706670 */
[----:B------:R-:W-:-:S04]  /*2600*/  IMAD.HI.U32 R6, R5, R2, RZ ;  /* 0x0000000205067227 */ /* 0x000fc800078e00ff */
[----:B------:R-:W-:Y:S01]  /*2610*/  IMAD R8, R4, R17, R8 ;  /* 0x0000001104087224 */ /* 0x000fe200078e0208 */
[----:B------:R-:W-:-:S04]  /*2620*/  SHF.R.U32.HI R6, RZ, R3, R6 ;  /* 0x00000003ff067219 */ /* 0x000fc80000011606 */
[----:B------:R-:W-:-:S03]  /*2630*/  SEL R6, R5, R6, !P3 ;  /* 0x0000000605067207 */ /* 0x000fc60005800000 */
[----:B------:R-:W-:-:S04]  /*2640*/  @!P0 IMAD.HI.U32 R16, R7, R2, RZ ;  /* 0x0000000207108227 */ /* 0x000fc800078e00ff */
[----:B------:R-:W-:Y:S01]  /*2650*/  IMAD.MOV R2, RZ, RZ, -R6 ;  /* 0x000000ffff027224 */ /* 0x000fe200078e0a06 */
[----:B------:R-:W-:-:S03]  /*2660*/  @!P0 SHF.R.U32.HI R16, RZ, R3, R16 ;  /* 0x00000003ff108219 */ /* 0x000fc60000011610 */
[----:B------:R-:W-:Y:S01]  /*2670*/  IMAD R2, R40, R2, R5 ;  /* 0x0000000228027224 */ /* 0x000fe200078e0205 */
[----:B------:R-:W-:-:S05]  /*2680*/  @!P0 SEL R3, R7, R16, !P3 ;  /* 0x0000001007038207 */ /* 0x000fca0005800000 */
[--C-:B------:R-:W-:Y:S02]  /*2690*/  @!P0 IMAD.IADD R6, R6, 0x1, -R3.reuse ;  /* 0x0000000106068824 */ /* 0x100fe400078e0a03 */
[----:B------:R-:W-:Y:S01]  /*26a0*/  @!P0 IMAD R3, R2, R19, R3 ;  /* 0x0000001302038224 */ /* 0x000fe200078e0203 */
[----:B------:R-:W-:Y:S01]  /*26b0*/  IADD3 R2, PT, PT, -R7, RZ, RZ ;  /* 0x000000ff07027210 */ /* 0x000fe20007ffe1ff */
[----:B------:R-:W-:Y:S02]  /*26c0*/  @!P0 IMAD R5, R40, R6, R7 ;  /* 0x0000000628058224 */ /* 0x000fe400078e0207 */
[----:B------:R-:W-:Y:S02]  /*26d0*/  @!P0 IMAD.MOV.U32 R7, RZ, RZ, R3 ;  /* 0x000000ffff078224 */ /* 0x000fe400078e0003 */
[----:B------:R-:W-:Y:S02]  /*26e0*/  IMAD R2, R18, R2, R11 ;  /* 0x0000000212027224 */ /* 0x000fe400078e020b */
[----:B------:R-:W-:-:S02]  /*26f0*/  IMAD R8, R5, R4, R8 ;  /* 0x0000000405087224 */ /* 0x000fc400078e0208 */
[----:B------:R-:W-:Y:S02]  /*2700*/  IMAD R11, R7, R18, R2 ;  /* 0x00000012070b7224 */ /* 0x000fe400078e0202 */
.L_x_34:
[----:B------:R-:W1:Y:S02]  /*2710*/  LDCU UR8, c[0x0][0xb30] ;  /* 0x00016600ff0877ac */ /* 0x000e640008000800 */
[----:B-1----:R-:W-:-:S09]  /*2720*/  UISETP.NE.AND UP0, UPT, UR8, 0x1, UPT ;  /* 0x000000010800788c */ /* 0x002fd2000bf05270 */
[----:B------:R-:W-:Y:S05]  /*2730*/  BRA.U UP0, `(.L_x_35) ;  /* 0x0000000100407547 */ /* 0x000fea000b800000 */
[----:B------:R-:W1:Y:S08]  /*2740*/  LDC.64 R4, c[0x0][0xb10] ;  /* 0x0002c400ff047b82 */ /* 0x000e700000000a00 */
[----:B------:R-:W2:Y:S08]  /*2750*/  LDC.64 R2, c[0x0][0xb18] ;  /* 0x0002c600ff027b82 */ /* 0x000eb00000000a00 */
[----:B------:R-:W3:Y:S08]  /*2760*/  LDC R6, c[0x0][0xb20] ;  /* 0x0002c800ff067b82 */ /* 0x000ef00000000800 */
[----:B------:R-:W4:Y:S01]  /*2770*/  LDC R16, c[0x0][0xb0c] ;  /* 0x0002c300ff107b82 */ /* 0x000f220000000800 */
[----:B-1----:R-:W-:-:S05]  /*2780*/  IMAD.HI.U32 R4, R11, R4, RZ ;  /* 0x000000040b047227 */ /* 0x002fca00078e00ff */
[----:B------:R-:W-:Y:S01]  /*2790*/  SHF.R.U32.HI R4, RZ, R5, R4 ;  /* 0x00000005ff047219 */ /* 0x000fe20000011604 */
[----:B--2---:R-:W-:Y:S01]  /*27a0*/  IMAD.HI.U32 R3, R8, R3, RZ ;  /* 0x0000000308037227 */ /* 0x004fe200078e00ff */
[----:B------:R-:W-:-:S04]  /*27b0*/  ISETP.NE.AND P0, PT, R2, 0x1, PT ;  /* 0x000000010200780c */ /* 0x000fc80003f05270 */
[----:B---3--:R-:W-:-:S04]  /*27c0*/  SHF.R.U32.HI R3, RZ, R6, R3 ;  /* 0x00000006ff037219 */ /* 0x008fc80000011603 */
[----:B------:R-:W-:Y:S02]  /*27d0*/  SEL R3, R8, R3, !P0 ;  /* 0x0000000308037207 */ /* 0x000fe40004000000 */
[----:B----4-:R-:W-:-:S04]  /*27e0*/  ISETP.NE.AND P1, PT, R16, 0x1, PT ;  /* 0x000000011000780c */ /* 0x010fc80003f25270 */
[----:B------:R-:W-:-:S05]  /*27f0*/  SEL R4, R11, R4, !P1 ;  /* 0x000000040b047207 */ /* 0x000fca0004800000 */
[----:B------:R-:W-:Y:S02]  /*2800*/  IMAD.IADD R5, R3, 0x1, -R4 ;  /* 0x0000000103057824 */ /* 0x000fe400078e0a04 */
[----:B------:R-:W-:Y:S02]  /*2810*/  IMAD.IADD R3, R4, 0x1, -R3 ;  /* 0x0000000104037824 */ /* 0x000fe400078e0a03 */
[----:B------:R-:W-:Y:S02]  /*2820*/  IMAD R11, R5, R16, R11 ;  /* 0x00000010050b7224 */ /* 0x000fe400078e020b */
[----:B------:R-:W-:-:S07]  /*2830*/  IMAD R8, R3, R2, R8 ;  /* 0x0000000203087224 */ /* 0x000fce00078e0208 */
.L_x_35:
[----:B------:R-:W-:Y:S01]  /*2840*/  VIADD R14, R14, 0x1 ;  /* 0x000000010e0e7836 */ /* 0x000fe20000000000 */
[----:B------:R-:W-:Y:S01]  /*2850*/  PLOP3.LUT P1, PT, PT, PT, PT, 0x80, 0x8 ;  /* 0x000000000008781c */ /* 0x000fe20003f2f070 */
[----:B------:R-:W-:Y:S02]  /*2860*/  IMAD.IADD R97, R11, 0x1, R90 ;  /* 0x000000010b617824 */ /* 0x000fe400078e025a */
[----:B------:R-:W-:Y:S01]  /*2870*/  IMAD.IADD R91, R8, 0x1, R79 ;  /* 0x00000001085b7824 */ /* 0x000fe200078e024f */
[----:B------:R-:W-:-:S04]  /*2880*/  ISETP.NE.AND P0, PT, R14, 0x2, PT ;  /* 0x000000020e00780c */ /* 0x000fc80003f05270 */
[----:B------:R-:W-:Y:S02]  /*2890*/  SEL R2, RZ, 0x1, P0 ;  /* 0x00000001ff027807 */ /* 0x000fe40000000000 */
[----:B------:R-:W-:Y:S02]  /*28a0*/  SEL R14, R14, RZ, P0 ;  /* 0x000000ff0e0e7207 */ /* 0x000fe40000000000 */
[----:B------:R-:W-:Y:S01]  /*28b0*/  LOP3.LUT R13, R13, R2, RZ, 0x3c, !PT ;  /* 0x000000020d0d7212 */ /* 0x000fe200078e3cff */
[----:B------:R-:W-:Y:S06]  /*28c0*/  @P2 BRA `(.L_x_36) ;  /* 0xfffffff000a02947 */ /* 0x000fec000383ffff */
[----:B------:R-:W-:Y:S01]  /*28d0*/  UIADD3 UR4, UPT, UPT, UR4, 0x1b0, URZ ;  /* 0x000001b004047890 */ /* 0x000fe2000fffe0ff */
[----:B------:R-:W-:-:S03]  /*28e0*/  SHF.L.U32 R3, R15, 0x1f, RZ ;  /* 0x0000001f0f037819 */ /* 0x000fc600000006ff */
[----:B------:R-:W-:-:S09]  /*28f0*/  ULEA UR5, UR6, UR4, 0x3 ;  /* 0x0000000406057291 */ /* 0x000fd2000f8e18ff */
[----:B------:R-:W1:Y:S02]  /*2900*/  SYNCS.PHASECHK.TRANS64.TRYWAIT P0, [UR5], R3 ;  /* 0x00000003ff0075a7 */ /* 0x000e640008001105 */
[----:B-1----:R-:W-:Y:S05]  /*2910*/  @!P0 BRA `(.L_x_37) ;  /* 0x0000005800b88947 */ /* 0x002fea0003800000 */
.L_x_151:
[----:B------:R-:W-:-:S04]  /*2920*/  UIADD3 UR6, UPT, UPT, UR6, 0x1, URZ ;  /* 0x0000000106067890 */ /* 0x000fc8000fffe0ff */
[----:B------:R-:W-:-:S04]  /*2930*/  UISETP.NE.AND UP0, UPT, UR6, 0x36, UPT ;  /* 0x000000360600788c */ /* 0x000fc8000bf05270 */
[----:B------:R-:W-:Y:S02]  /*2940*/  USEL UR7, URZ, 0x1, UP0 ;  /* 0x00000001ff077887 */ /* 0x000fe40008000000 */
[----:B------:R-:W-:-:S04]  /*2950*/  USEL UR6, UR6, URZ, UP0 ;  /* 0x000000ff06067287 */ /* 0x000fc80008000000 */
[----:B------:R-:W-:Y:S01]  /*2960*/  ULEA UR5, UR6, UR4, 0x3 ;  /* 0x0000000406057291 */ /* 0x000fe2000f8e18ff */
[----:B------:R-:W-:-:S04]  /*2970*/  LOP3.LUT R2, R15, UR7, RZ, 0x3c, !PT ;  /* 0x000000070f027c12 */ /* 0x000fc8000f8e3cff */
[----:B-1----:R-:W-:-:S04]  /*2980*/  SHF.L.U32 R3, R2, 0x1f, RZ ;  /* 0x0000001f02037819 */ /* 0x002fc800000006ff */
[----:B------:R-:W1:Y:S02]  /*2990*/  SYNCS.PHASECHK.TRANS64.TRYWAIT P0, [UR5], R3 ;  /* 0x00000003ff0075a7 */ /* 0x000e640008001105 */
[----:B-1----:R-:W-:Y:S05]  /*29a0*/  @!P0 BRA `(.L_x_38) ;  /* 0x0000005800ac8947 */ /* 0x002fea0003800000 */
.L_x_153:
        /* <DEDUP_REMOVED lines=9> */
.L_x_155:
        /* <DEDUP_REMOVED lines=9> */
.L_x_157:
        /* <DEDUP_REMOVED lines=9> */
.L_x_159:
        /* <DEDUP_REMOVED lines=9> */
.L_x_161:
        /* <DEDUP_REMOVED lines=9> */
.L_x_163:
        /* <DEDUP_REMOVED lines=9> */
.L_x_165:
        /* <DEDUP_REMOVED lines=9> */
.L_x_167:
        /* <DEDUP_REMOVED lines=9> */
.L_x_169:
        /* <DEDUP_REMOVED lines=9> */
.L_x_171:
        /* <DEDUP_REMOVED lines=9> */
.L_x_173:
        /* <DEDUP_REMOVED lines=9> */
.L_x_175:
        /* <DEDUP_REMOVED lines=9> */
.L_x_177:
        /* <DEDUP_REMOVED lines=9> */
.L_x_179:
        /* <DEDUP_REMOVED lines=9> */
.L_x_181:
        /* <DEDUP_REMOVED lines=9> */
.L_x_183:
        /* <DEDUP_REMOVED lines=9> */
.L_x_185:
        /* <DEDUP_REMOVED lines=9> */
.L_x_187:
        /* <DEDUP_REMOVED lines=9> */
.L_x_189:
        /* <DEDUP_REMOVED lines=9> */
.L_x_191:
        /* <DEDUP_REMOVED lines=9> */
.L_x_193:
        /* <DEDUP_REMOVED lines=9> */
.L_x_195:
        /* <DEDUP_REMOVED lines=9> */
.L_x_197:
        /* <DEDUP_REMOVED lines=9> */
.L_x_199:
        /* <DEDUP_REMOVED lines=9> */
.L_x_201:
        /* <DEDUP_REMOVED lines=9> */
.L_x_203:
        /* <DEDUP_REMOVED lines=9> */
.L_x_205:
        /* <DEDUP_REMOVED lines=9> */
.L_x_207:
        /* <DEDUP_REMOVED lines=9> */
.L_x_209:
        /* <DEDUP_REMOVED lines=9> */
.L_x_211:
        /* <DEDUP_REMOVED lines=9> */
.L_x_213:
        /* <DEDUP_REMOVED lines=9> */
.L_x_215:
        /* <DEDUP_REMOVED lines=9> */
.L_x_217:
        /* <DEDUP_REMOVED lines=9> */
.L_x_219:
        /* <DEDUP_REMOVED lines=9> */
.L_x_221:
        /* <DEDUP_REMOVED lines=9> */
.L_x_223:
        /* <DEDUP_REMOVED lines=9> */
.L_x_225:
        /* <DEDUP_REMOVED lines=9> */
.L_x_227:
        /* <DEDUP_REMOVED lines=9> */
.L_x_229:
        /* <DEDUP_REMOVED lines=9> */
.L_x_231:
        /* <DEDUP_REMOVED lines=9> */
.L_x_233:
        /* <DEDUP_REMOVED lines=9> */
.L_x_235:
        /* <DEDUP_REMOVED lines=9> */
.L_x_237:
        /* <DEDUP_REMOVED lines=9> */
.L_x_239:
        /* <DEDUP_REMOVED lines=9> */
.L_x_241:
        /* <DEDUP_REMOVED lines=9> */
.L_x_243:
        /* <DEDUP_REMOVED lines=9> */
.L_x_245:
        /* <DEDUP_REMOVED lines=9> */
.L_x_247:
        /* <DEDUP_REMOVED lines=9> */
.L_x_249:
        /* <DEDUP_REMOVED lines=9> */
.L_x_251:
        /* <DEDUP_REMOVED lines=9> */
.L_x_253:
        /* <DEDUP_REMOVED lines=9> */
.L_x_255:
[----:B------:R-:W-:-:S04]  /*4660*/  UIADD3 UR6, UPT, UPT, UR6, 0x1, URZ ;  /* 0x0000000106067890 */ /* 0x000fc8000fffe0ff */
[----:B------:R-:W-:-:S04]  /*4670*/  UISETP.NE.AND UP0, UPT, UR6, 0x36, UPT ;  /* 0x000000360600788c */ /* 0x000fc8000bf05270 */
[----:B------:R-:W-:Y:S02]  /*4680*/  USEL UR5, URZ, 0x1, UP0 ;  /* 0x00000001ff057887 */ /* 0x000fe40008000000 */
[----:B------:R-:W-:-:S04]  /*4690*/  USEL UR6, UR6, URZ, UP0 ;  /* 0x000000ff06067287 */ /* 0x000fc80008000000 */
[----:B------:R-:W-:Y:S01]  /*46a0*/  ULEA UR6, UR6, UR4, 0x3 ;  /* 0x0000000406067291 */ /* 0x000fe2000f8e18ff */
[----:B-1----:R-:W-:-:S04]  /*46b0*/  LOP3.LUT R3, R2, UR5, RZ, 0x3c, !PT ;  /* 0x0000000502037c12 */ /* 0x002fc8000f8e3cff */
[----:B------:R-:W-:Y:S01]  /*46c0*/  SHF.L.U32 R3, R3, 0x1f, RZ ;  /* 0x0000001f03037819 */ /* 0x000fe200000006ff */
[----:B----4-:R-:W-:-:S07]  /*46d0*/  IMAD.U32 R0, RZ, RZ, UR6 ;  /* 0x00000006ff007e24 */ /* 0x010fce000f8e00ff */
.L_x_90:
[----:B-1----:R1:W2:Y:S02]  /*46e0*/  SYNCS.PHASECHK.TRANS64.TRYWAIT P0, [R0+URZ], R3 ;  /* 0x00000003000075a7 */ /* 0x0022a400080011ff */
[----:B--2---:R-:W-:Y:S05]  /*46f0*/  @!P0 NANOSLEEP.SYNCS 0x989680 ;  /* 0x009896800000895d */ /* 0x004fea0003900000 */
[----:B------:R-:W2:Y:S02]  /*4700*/  @!P0 SYNCS.PHASECHK.TRANS64 P0, [R0+URZ], R3 ;  /* 0x00000003000085a7 */ /* 0x000ea400080010ff */
[----:B--2---:R-:W-:Y:S05]  /*4710*/  @P0 EXIT ;  /* 0x000000000000094d */ /* 0x004fea0003800000 */
[----:B------:R-:W-:Y:S05]  /*4720*/  BRA `(.L_x_90) ;  /* 0xfffffffc00ec7947 */ /* 0x000fea000383ffff */
.L_x_18:
[----:B------:R-:W-:-:S04]  /*4730*/  UISETP.NE.AND UP1, UPT, UR37, URZ, UPT ;  /* 0x000000ff2500728c */ /* 0x000fc8000bf25270 */
[----:B------:R-:W-:-:S09]  /*4740*/  UISETP.NE.OR UP1, UPT, UR8, 0x1, UP1 ;  /* 0x000000010800788c */ /* 0x000fd20008f25670 */
[----:B------:R-:W-:Y:S05]  /*4750*/  BRA.U UP1, `(.L_x_91) ;  /* 0x0000000501487547 */ /* 0x000fea000b800000 */
[----:B------:R-:W-:Y:S01]  /*4760*/  ISETP.NE.AND P2, PT, R2, RZ, PT ;  /* 0x000000ff0200720c */ /* 0x000fe20003f45270 */
[----:B------:R-:W-:Y:S01]  /*4770*/  IMAD.MOV.U32 R12, RZ, RZ, 0x1 ;  /* 0x00000001ff0c7424 */ /* 0x000fe200078e00ff */
[----:B------:R-:W-:Y:S02]  /*4780*/  CS2R R10, SRZ ;  /* 0x00000000000a7805 */ /* 0x000fe4000001ff00 */
[----:B------:R-:W-:Y:S01]  /*4790*/  CS2R R8, SRZ ;  /* 0x0000000000087805 */ /* 0x000fe2000001ff00 */
[----:B------:R-:W-:Y:S01]  /*47a0*/  UMOV UR4, 0x400 ;  /* 0x0000040000047882 */ /* 0x000fe20000000000 */
[----:B------:R-:W-:Y:S01]  /*47b0*/  UMOV UR6, URZ ;  /* 0x000000ff00067c82 */ /* 0x000fe20008000000 */
[----:B------:R-:W-:-:S12]  /*47c0*/  ULEA UR37, UR37, UR4, 0x18 ;  /* 0x0000000425257291 */ /* 0x000fd8000f8ec0ff */
.L_x_95:
[----:B------:R-:W-:Y:S02]  /*47d0*/  LEA R0, R8, UR37, 0x3 ;  /* 0x0000002508007c11 */ /* 0x000fe4000f8e18ff */
[----:B------:R-:W-:-:S03]  /*47e0*/  SHF.L.U32 R5, R9, 0x1f, RZ ;  /* 0x0000001f09057819 */ /* 0x000fc600000006ff */
[----:B------:R-:W-:Y:S01]  /*47f0*/  VIADD R4, R0, 0x3f0 ;  /* 0x000003f000047836 */ /* 0x000fe20000000000 */
[----:B------:R-:W1:Y:S02]  /*4800*/  SYNCS.PHASECHK.TRANS64.TRYWAIT P0, [R0+URZ+0x3e0], R5 ;  /* 0x0003e005000075a7 */ /* 0x000e6400080011ff */
[----:B-1----:R-:W-:Y:S05]  /*4810*/  @!P0 BRA `(.L_x_92) ;  /* 0x0000004c00f08947 */ /* 0x002fea0003800000 */
.L_x_256:
[----:B------:R-:W-:Y:S01]  /*4820*/  ULEA UR5, UR6, UR37, 0x3 ;  /* 0x0000002506057291 */ /* 0x000fe2000f8e18ff */
[----:B------:R-:W-:Y:S02]  /*4830*/  PRMT R4, RZ, 0x654, R4 ;  /* 0x00000654ff047816 */ /* 0x000fe40000000004 */
[----:B-1----:R-:W-:Y:S01]  /*4840*/  SHF.L.U32 R5, R12, 0x1f, RZ ;  /* 0x0000001f0c057819 */ /* 0x002fe200000006ff */
[----:B------:R-:W-:Y:S01]  /*4850*/  UIADD3 UR4, UPT, UPT, UR5, 0x380, URZ ;  /* 0x0000038005047890 */ /* 0x000fe2000fffe0ff */
[----:B------:R1:W-:Y:S05]  /*4860*/  SYNCS.ARRIVE.TRANS64.RED.A1T0 RZ, [R4+URZ], RZ ;  /* 0x000000ff04ff79a7 */ /* 0x0003ea00081004ff */
[----:B------:R-:W-:Y:S01]  /*4870*/  IMAD.U32 R7, RZ, RZ, UR4 ;  /* 0x00000004ff077e24 */ /* 0x000fe2000f8e00ff */
[----:B------:R-:W2:Y:S04]  /*4880*/  SYNCS.PHASECHK.TRANS64.TRYWAIT P0, [UR5+0x390], R5 ;  /* 0x00039005ff0075a7 */ /* 0x000ea80008001105 */
[----:B------:R-:W-:Y:S01]  /*4890*/  PRMT R6, R2, 0x654, R7 ;  /* 0x0000065402067816 */ /* 0x000fe20000000007 */
[----:B-1----:R-:W-:Y:S01]  /*48a0*/  @!P2 IMAD.MOV.U32 R4, RZ, RZ, 0x10 ;  /* 0x00000010ff04a424 */ /* 0x002fe200078e00ff */
[----:B--2---:R-:W-:Y:S06]  /*48b0*/  @!P0 BRA `(.L_x_93) ;  /* 0x0000004c00dc8947 */ /* 0x004fec0003800000 */
.L_x_258:
[----:B------:R-:W-:Y:S01]  /*48c0*/  ULEA UR4, UR6, UR37, 0x4 ;  /* 0x0000002506047291 */ /* 0x000fe2000f8e20ff */
[----:B------:R-:W-:Y:S01]  /*48d0*/  SEL R3, R6, R3, !P2 ;  /* 0x0000000306037207 */ /* 0x000fe20005000000 */
[----:B------:R-:W-:Y:S01]  /*48e0*/  UIADD3 UR5, UPT, UPT, UR5, 0x380, URZ ;  /* 0x0000038005057890 */ /* 0x000fe2000fffe0ff */
[----:B-1----:R-:W-:Y:S01]  /*48f0*/  LEA R0, R11, UR37, 0x3 ;  /* 0x000000250b007c11 */ /* 0x002fe2000f8e18ff */
[----:B------:R-:W-:Y:S01]  /*4900*/  UIADD3 UR4, UPT, UPT, UR4, 0x410, URZ ;  /* 0x0000041004047890 */ /* 0x000fe2000fffe0ff */
[----:B------:R-:W-:Y:S01]  /*4910*/  SHF.L.U32 R5, R10, 0x1f, RZ ;  /* 0x0000001f0a057819 */ /* 0x000fe200000006ff */
[----:B------:R1:W-:Y:S01]  /*4920*/  @!P2 SYNCS.ARRIVE.TRANS64.RED RZ, [R3+URZ], R4 ;  /* 0x0000000403ffa9a7 */ /* 0x0003e200080004ff */
[----:B------:R-:W-:Y:S01]  /*4930*/  UIADD3 UR6, UPT, UPT, UR6, 0x1, URZ ;  /* 0x0000000106067890 */ /* 0x000fe2000fffe0ff */
[----:B------:R-:W-:-:S03]  /*4940*/  VIADD R8, R8, 0x1 ;  /* 0x0000000108087836 */ /* 0x000fc60000000000 */
[----:B------:R-:W-:Y:S02]  /*4950*/  UISETP.NE.AND UP0, UPT, UR6, 0x2, UPT ;  /* 0x000000020600788c */ /* 0x000fe4000bf05270 */
[----:B------:R-:W-:Y:S06]  /*4960*/  UGETNEXTWORKID.BROADCAST [UR4], [UR5] ;  /* 0x00000000040073ca */ /* 0x000fec0008000100 */
[----:B------:R-:W-:Y:S01]  /*4970*/  USEL UR4, URZ, 0x1, UP0 ;  /* 0x00000001ff047887 */ /* 0x000fe20008000000 */
[----:B------:R-:W-:Y:S01]  /*4980*/  ISETP.NE.AND P0, PT, R8, 0x2, PT ;  /* 0x000000020800780c */ /* 0x000fe20003f05270 */
[----:B------:R-:W-:Y:S01]  /*4990*/  USEL UR6, UR6, URZ, UP0 ;  /* 0x000000ff06067287 */ /* 0x000fe20008000000 */
[----:B------:R-:W2:Y:S03]  /*49a0*/  SYNCS.PHASECHK.TRANS64.TRYWAIT P1, [R0+URZ+0x380], R5 ;  /* 0x00038005000075a7 */ /* 0x000ea600080211ff */
[----:B------:R-:W-:Y:S01]  /*49b0*/  LOP3.LUT R12, R12, UR4, RZ, 0x3c, !PT ;  /* 0x000000040c0c7c12 */ /* 0x000fe2000f8e3cff */
[----:B-12---:R-:W-:Y:S07]  /*49c0*/  @!P1 BRA `(.L_x_94) ;  /* 0x0000004c00b09947 */ /* 0x006fee0003800000 */
.L_x_259:
[C---:B------:R-:W-:Y:S01]  /*49d0*/  LEA R4, R11.reuse, UR37, 0x4 ;  /* 0x000000250b047c11 */ /* 0x040fe2000f8e20ff */
[----:B-1----:R-:W-:Y:S01]  /*49e0*/  VIADD R0, R0, 0x390 ;  /* 0x0000039000007836 */ /* 0x002fe20000000000 */
[----:B------:R-:W-:Y:S01]  /*49f0*/  SEL R8, R8, RZ, P0 ;  /* 0x000000ff08087207 */ /* 0x000fe20000000000 */
[----:B------:R-:W-:-:S03]  /*4a00*/  VIADD R11, R11, 0x1 ;  /* 0x000000010b0b7836 */ /* 0x000fc60000000000 */
[----:B------:R-:W1:Y:S01]  /*4a10*/  LDS.128 R4, [R4+0x410] ;  /* 0x0004100004047984 */ /* 0x000e620000000c00 */
[----:B------:R-:W-:Y:S02]  /*4a20*/  PRMT R0, RZ, 0x654, R0 ;  /* 0x00000654ff007816 */ /* 0x000fe40000000000 */
[C---:B------:R-:W-:Y:S01]  /*4a30*/  ISETP.NE.AND P1, PT, R11.reuse, 0x2, PT ;  /* 0x000000020b00780c */ /* 0x040fe20003f25270 */
[----:B------:R-:W-:Y:S01]  /*4a40*/  @!PT LDS RZ, [RZ] ;  /* 0x00000000fffff984 */ /* 0x000fe20000000800 */
[----:B------:R-:W-:Y:S01]  /*4a50*/  @!PT LDS RZ, [RZ] ;  /* 0x00000000fffff984 */ /* 0x000fe20000000800 */
[----:B------:R-:W-:Y:S01]  /*4a60*/  @!PT LDS RZ, [RZ] ;  /* 0x00000000fffff984 */ /* 0x000fe20000000800 */
[----:B------:R-:W-:Y:S01]  /*4a70*/  @!PT LDS RZ, [RZ] ;  /* 0x00000000fffff984 */ /* 0x000fe20000000800 */
[----:B------:R2:W-:Y:S06]  /*4a80*/  MEMBAR.ALL.CTA ;  /* 0x0000000000007992 */ /* 0x0005ec0000008000 */
[----:B--2---:R-:W2:Y:S01]  /*4a90*/  FENCE.VIEW.ASYNC.S ;  /* 0x00000000000073c6 */ /* 0x004ea20000000000 */
[----:B------:R-:W-:Y:S01]  /*4aa0*/  SEL R11, R11, RZ, P1 ;  /* 0x000000ff0b0b7207 */ /* 0x000fe20000800000 */
[----:B--2---:R2:W-:Y:S01]  /*4ab0*/  SYNCS.ARRIVE.TRANS64.RED.A1T0 RZ, [R0+URZ], RZ ;  /* 0x000000ff00ff79a7 */ /* 0x0045e200081004ff */
[----:B-1----:R-:W-:-:S02]  /*4ac0*/  LOP3.LUT P3, RZ, R6, 0x1, RZ, 0xc0, !PT ;  /* 0x0000000106ff7812 */ /* 0x002fc4000786c0ff */
[----:B------:R-:W-:-:S04]  /*4ad0*/  SEL R5, RZ, 0x1, P1 ;  /* 0x00000001ff057807 */ /* 0x000fc80000800000 */
[----:B------:R-:W-:Y:S02]  /*4ae0*/  LOP3.LUT R10, R10, R5, RZ, 0x3c, !PT ;  /* 0x000000050a0a7212 */ /* 0x000fe400078e3cff */
[----:B--2---:R-:W-:-:S04]  /*4af0*/  SEL R0, RZ, 0x1, P0 ;  /* 0x00000001ff007807 */ /* 0x004fc80000000000 */
[----:B------:R-:W-:Y:S01]  /*4b00*/  LOP3.LUT R9, R9, R0, RZ, 0x3c, !PT ;  /* 0x0000000009097212 */ /* 0x000fe200078e3cff */
[----:B------:R-:W-:Y:S06]  /*4b10*/  @P3 BRA `(.L_x_95) ;  /* 0xfffffffc002c3947 */ /* 0x000fec000383ffff */
[----:B------:R-:W-:Y:S01]  /*4b20*/  ULEA UR5, UR6, UR37, 0x3 ;  /* 0x0000002506057291 */ /* 0x000fe2000f8e18ff */
[----:B------:R-:W-:-:S08]  /*4b30*/  SHF.L.U32 R3, R12, 0x1f, RZ ;  /* 0x0000001f0c037819 */ /* 0x000fd000000006ff */
[----:B------:R-:W1:Y:S02]  /*4b40*/  SYNCS.PHASECHK.TRANS64 P0, [UR5+0x390], R3 ;  /* 0x00039003ff0075a7 */ /* 0x000e640008001005 */
[----:B-1----:R-:W-:Y:S05]  /*4b50*/  @P0 BRA `(.L_x_96) ;  /* 0x0000000000080947 */ /* 0x002fea0003800000 */
[----:B------:R-:W1:Y:S02]  /*4b60*/  SYNCS.PHASECHK.TRANS64.TRYWAIT P0, [UR5+0x390], R3 ;  /* 0x00039003ff0075a7 */ /* 0x000e640008001105 */
[----:B-1----:R-:W-:Y:S05]  /*4b70*/  @!P0 BRA `(.L_x_97) ;  /* 0x0000004c00588947 */ /* 0x002fea0003800000 */
.L_x_96:
[----:B------:R-:W-:-:S04]  /*4b80*/  UIADD3 UR4, UPT, UPT, UR6, 0x1, URZ ;  /* 0x0000000106047890 */ /* 0x000fc8000fffe0ff */
[----:B------:R-:W-:-:S04]  /*4b90*/  UISETP.NE.AND UP0, UPT, UR4, 0x2, UPT ;  /* 0x000000020400788c */ /* 0x000fc8000bf05270 */
[----:B------:R-:W-:Y:S02]  /*4ba0*/  USEL UR7, URZ, 0x1, UP0 ;  /* 0x00000001ff077887 */ /* 0x000fe40008000000 */
[----:B------:R-:W-:-:S04]  /*4bb0*/  USEL UR4, UR4, URZ, UP0 ;  /* 0x000000ff04047287 */ /* 0x000fc80008000000 */
[----:B------:R-:W-:Y:S01]  /*4bc0*/  ULEA UR4, UR4, UR37, 0x3 ;  /* 0x0000002504047291 */ /* 0x000fe2000f8e18ff */
[----:B-1----:R-:W-:-:S04]  /*4bd0*/  LOP3.LUT R3, R12, UR7, RZ, 0x3c, !PT ;  /* 0x000000070c037c12 */ /* 0x002fc8000f8e3cff */
[----:B------:R-:W-:-:S04]  /*4be0*/  SHF.L.U32 R0, R3, 0x1f, RZ ;  /* 0x0000001f03007819 */ /* 0x000fc800000006ff */
[----:B------:R-:W1:Y:S02]  /*4bf0*/  SYNCS.PHASECHK.TRANS64 P0, [UR4+0x390], R0 ;  /* 0x00039000ff0075a7 */ /* 0x000e640008001004 */
[----:B-1----:R-:W-:Y:S05]  /*4c00*/  @P0 EXIT ;  /* 0x000000000000094d */ /* 0x002fea0003800000 */
[----:B------:R-:W-:Y:S02]  /*4c10*/  SHF.L.U32 R3, R3, 0x1f, RZ ;  /* 0x0000001f03037819 */ /* 0x000fe400000006ff */
[----:B------:R-:W-:-:S07]  /*4c20*/  MOV R0, UR4 ;  /* 0x0000000400007c02 */ /* 0x000fce0008000f00 */
.L_x_98:
[----:B-1----:R1:W2:Y:S02]  /*4c30*/  SYNCS.PHASECHK.TRANS64.TRYWAIT P0, [R0+URZ+0x390], R3 ;  /* 0x00039003000075a7 */ /* 0x0022a400080011ff */
[----:B--2---:R-:W-:Y:S05]  /*4c40*/  @!P0 NANOSLEEP.SYNCS 0x989680 ;  /* 0x009896800000895d */ /* 0x004fea0003900000 */
[----:B------:R-:W2:Y:S02]  /*4c50*/  @!P0 SYNCS.PHASECHK.TRANS64 P0, [R0+URZ+0x390], R3 ;  /* 0x00039003000085a7 */ /* 0x000ea400080010ff */
[----:B--2---:R-:W-:Y:S05]  /*4c60*/  @P0 EXIT ;  /* 0x000000000000094d */ /* 0x004fea0003800000 */
[----:B------:R-:W-:Y:S05]  /*4c70*/  BRA `(.L_x_98) ;  /* 0xfffffffc00ec7947 */ /* 0x000fea000383ffff */
.L_x_91:
[----:B------:R-:W-:-:S09]  /*4c80*/  UISETP.NE.AND UP1, UPT, UR8, URZ, UPT ;  /* 0x000000ff0800728c */ /* 0x000fd2000bf25270 */
[----:B------:R-:W-:Y:S05]  /*4c90*/  BRA.U UP1, `(.L_x_99) ;  /* 0x0000000d01787547 */ /* 0x000fea000b800000 */
[----:B------:R-:W-:Y:S01]  /*4ca0*/  UMOV UR4, 0x40 ;  /* 0x0000004000047882 */ /* 0x000fe20000000000 */
[----:B------:R-:W-:Y:S01]  /*4cb0*/  NOP ;  /* 0x0000000000007918 */ /* 0x000fe20000000000 */
[----:B------:R-:W-:Y:S01]  /*4cc0*/  ULEA UR4, UR37, UR4, 0x18 ;  /* 0x0000000425047291 */ /* 0x000fe2000f8ec0ff */
[----:B------:R-:W-:Y:S02]  /*4cd0*/  UMOV UR5, 0x400 ;  /* 0x0000040000057882 */ /* 0x000fe40000000000 */
[----:B------:R-:W-:-:S06]  /*4ce0*/  ULEA UR37, UR37, UR5, 0x18 ;  /* 0x0000000525257291 */ /* 0x000fcc000f8ec0ff */
[----:B------:R-:W1:Y:S02]  /*4cf0*/  LDS.U8 R0, [UR4+0x1c] ;  /* 0x00001c04ff007984 */ /* 0x000e640008000000 */
[----:B-1----:R-:W-:-:S13]  /*4d00*/  ISETP.NE.AND P0, PT, R0, RZ, PT ;  /* 0x000000ff0000720c */ /* 0x002fda0003f05270 */
[----:B------:R-:W-:Y:S05]  /*4d10*/  @P0 BRA `(.L_x_100) ;  /* 0x0000000000580947 */ /* 0x000fea0003800000 */
[----:B------:R-:W-:-:S13]  /*4d20*/  ELECT P0, URZ, PT ;  /* 0x0000000000ff782f */ /* 0x000fda0003800000 */
[----:B------:R-:W-:Y:S05]  /*4d30*/  @!P0 BRA `(.L_x_101) ;  /* 0x0000000000608947 */ /* 0x000fea0003800000 */
[----:B------:R-:W-:Y:S01]  /*4d40*/  UMOV UR5, 0x10 ;  /* 0x0000001000057882 */ /* 0x000fe20000000000 */
[----:B------:R-:W-:Y:S01]  /*4d50*/  HFMA2 R0, -RZ, RZ, 0, 5.9604644775390625e-08 ;  /* 0x00000001ff007431 */ /* 0x000fe200000001ff */
[----:B------:R-:W-:-:S03]  /*4d60*/  MOV R2, 0xffff ;  /* 0x0000ffff00027802 */ /* 0x000fc60000000f00 */
[----:B------:R-:W-:Y:S04]  /*4d70*/  DEPBAR.LE SB1, 0x36 ;  /* 0x00009d800000791a */ /* 0x000fe80000000000 */
[----:B------:R-:W1:Y:S02]  /*4d80*/  UTCATOMSWS.FIND_AND_SET.ALIGN UP0, UR5, UR5 ;  /* 0x00000005000575e3 */ /* 0x000e640008000800 */
[----:B-1----:R-:W-:Y:S01]  /*4d90*/  MOV R3, UR5 ;  /* 0x0000000500037c02 */ /* 0x002fe20008000f00 */
[----:B------:R-:W-:Y:S06]  /*4da0*/  BRA.U UP0, `(.L_x_102) ;  /* 0x0000000100187547 */ /* 0x000fec000b800000 */
.L_x_103:
[----:B------:R-:W-:Y:S05]  /*4db0*/  NANOSLEEP 0x64 ;  /* 0x000000640000795d */ /* 0x000fea0003800000 */
[----:B------:R-:W-:-:S05]  /*4dc0*/  UMOV UR5, 0x10 ;  /* 0x0000001000057882 */ /* 0x000fca0000000000 */
[----:B------:R-:W-:Y:S04]  /*4dd0*/  DEPBAR.LE SB1, 0x36 ;  /* 0x00009d800000791a */ /* 0x000fe80000000000 */
[----:B------:R-:W1:Y:S02]  /*4de0*/  UTCATOMSWS.FIND_AND_SET.ALIGN UP0, UR5, UR5 ;  /* 0x00000005000575e3 */ /* 0x000e640008000800 */
[----:B-1----:R-:W-:Y:S01]  /*4df0*/  MOV R3, UR5 ;  /* 0x0000000500037c02 */ /* 0x002fe20008000f00 */
[----:B------:R-:W-:Y:S05]  /*4e00*/  BRA.U !UP0, `(.L_x_103) ;  /* 0xfffffffd08e87547 */ /* 0x000fea000b83ffff */
.L_x_102:
[-C--:B------:R-:W-:Y:S02]  /*4e10*/  SHF.L.U32 R2, R2, R3.reuse, RZ ;  /* 0x0000000302027219 */ /* 0x080fe400000006ff */
[----:B------:R-:W-:Y:S01]  /*4e20*/  SHF.L.U32 R0, R0, R3, RZ ;  /* 0x0000000300007219 */ /* 0x000fe200000006ff */
[----:B------:R-:W-:Y:S02]  /*4e30*/  IMAD.SHL.U32 R3, R3, 0x20, RZ ;  /* 0x0000002003037824 */ /* 0x000fe400078e00ff */
[----:B------:R1:W-:Y:S04]  /*4e40*/  ATOMS.OR RZ, [UR4+0x14], R2 ;  /* 0x00001402ffff798c */ /* 0x0003e8000b000004 */
[----:B------:R1:W-:Y:S04]  /*4e50*/  ATOMS.OR RZ, [UR4+0x18], R0 ;  /* 0x00001800ffff798c */ /* 0x0003e8000b000004 */
[----:B------:R1:W-:Y:S01]  /*4e60*/  STS [UR37+0x430], R3 ;  /* 0x00043003ff007988 */ /* 0x0003e20008000825 */
[----:B------:R-:W-:Y:S05]  /*4e70*/  BRA `(.L_x_101) ;  /* 0x0000000000107947 */ /* 0x000fea0003800000 */
.L_x_100:
[----:B------:R-:W-:Y:S02]  /*4e80*/  MOV R0, 0xffffffff ;  /* 0xffffffff00007802 */ /* 0x000fe40000000f00 */
[----:B------:R-:W-:-:S03]  /*4e90*/  MOV R2, 0x4ec0 ;  /* 0x00004ec000027802 */ /* 0x000fc60000000f00 */
[----:B------:R1:W-:Y:S04]  /*4ea0*/  STS [UR37+0x430], R0 ;  /* 0x00043000ff007988 */ /* 0x0003e80008000825 */
[----:B-1-3-5:R-:W-:Y:S05]  /*4eb0*/  CALL.REL.NOINC `($__internal_1_$__cuda_sm10x_tcgen05_guardrail_trap_phase_invalid_during_alloc) ;  /* 0x0000004c00d47944 */ /* 0x02afea0003c00000 */
.L_x_101:
[----:B------:R-:W-:Y:S05]  /*4ec0*/  WARPSYNC.ALL ;  /* 0x0000000000007948 */ /* 0x000fea0003800000 */
[----:B------:R-:W2:Y:S01]  /*4ed0*/  S2UR UR6, SR_CgaCtaId ;  /* 0x00000000000679c3 */ /* 0x000ea20000008800 */
[----:B------:R-:W-:Y:S01]  /*4ee0*/  UMOV UR4, 0x400 ;  /* 0x0000040000047882 */ /* 0x000fe20000000000 */
[----:B------:R-:W-:-:S06]  /*4ef0*/  NOP ;  /* 0x0000000000007918 */ /* 0x000fcc0000000000 */
[----:B------:R-:W-:Y:S06]  /*4f00*/  BAR.ARV 0x6, 0xa0 ;  /* 0x0182800000007b1d */ /* 0x000fec0000002000 */
[----:B------:R-:W4:Y:S01]  /*4f10*/  LDCU UR7, c[0x0][0x38c] ;  /* 0x00007180ff0777ac */ /* 0x000f220008000800 */
[----:B------:R-:W-:Y:S01]  /*4f20*/  IMAD.MOV.U32 R11, RZ, RZ, 0x1 ;  /* 0x00000001ff0b7424 */ /* 0x000fe200078e00ff */
[----:B------:R-:W-:Y:S01]  /*4f30*/  CS2R R8, SRZ ;  /* 0x0000000000087805 */ /* 0x000fe2000001ff00 */
[----:B------:R-:W-:Y:S01]  /*4f40*/  IMAD.MOV.U32 R10, RZ, RZ, RZ ;  /* 0x000000ffff0a7224 */ /* 0x000fe200078e00ff */
[----:B------:R-:W-:Y:S01]  /*4f50*/  UMOV UR18, URZ ;  /* 0x000000ff00127c82 */ /* 0x000fe20008000000 */
[----:B------:R-:W-:Y:S01]  /*4f60*/  UMOV UR17, URZ ;  /* 0x000000ff00117c82 */ /* 0x000fe20008000000 */
[----:B------:R-:W-:Y:S01]  /*4f70*/  UMOV UR20, 0x0 ;  /* 0x0000000000147882 */ /* 0x000fe20000000000 */
[----:B------:R-:W-:Y:S01]  /*4f80*/  UMOV UR21, 0x4100490 ;  /* 0x0410049000157882 */ /* 0x000fe20000000000 */
[----:B--2---:R-:W-:Y:S01]  /*4f90*/  ULEA UR6, UR6, UR4, 0x18 ;  /* 0x0000000406067291 */ /* 0x004fe2000f8ec0ff */
[----:B------:R-:W2:Y:S03]  /*4fa0*/  LDCU UR4, c[0x0][0x38c] ;  /* 0x00007180ff0477ac */ /* 0x000ea60008000800 */
[----:B------:R-:W-:-:S02]  /*4fb0*/  UIADD3 UR11, UPT, UPT, UR6, 0x2800, URZ ;  /* 0x00002800060b7890 */ /* 0x000fc4000fffe0ff */
[----:B----4-:R-:W-:-:S03]  /*4fc0*/  UIADD3 UR7, UPT, UPT, UR7, 0x1f, URZ ;  /* 0x0000001f07077890 */ /* 0x010fc6000fffe0ff */
[----:B-1----:R-:W1:Y:S01]  /*4fd0*/  LDS R0, [UR6+0x430] ;  /* 0x00043006ff007984 */ /* 0x002e620008000800 */
[----:B------:R-:W-:Y:S02]  /*4fe0*/  UIADD3 UR12, UPT, UPT, UR6, 0x1d800, URZ ;  /* 0x0001d800060c7890 */ /* 0x000fe4000fffe0ff */
[----:B------:R-:W-:Y:S02]  /*4ff0*/  USHF.R.S32.HI UR5, URZ, 0x1f, UR7 ;  /* 0x0000001fff057899 */ /* 0x000fe40008011407 */
[----:B------:R-:W-:Y:S02]  /*5000*/  USHF.R.U32.HI UR11, URZ, 0x4, UR11 ;  /* 0x00000004ff0b7899 */ /* 0x000fe4000801160b */
[----:B------:R-:W-:Y:S02]  /*5010*/  ULEA.HI UR5, UR5, UR7, URZ, 0x5 ;  /* 0x0000000705057291 */ /* 0x000fe4000f8f28ff */
[----:B------:R-:W-:Y:S02]  /*5020*/  USHF.R.U32.HI UR12, URZ, 0x4, UR12 ;  /* 0x00000004ff0c7899 */ /* 0x000fe4000801160c */
[----:B------:R-:W-:-:S02]  /*5030*/  USHF.R.S32.HI UR5, URZ, 0x5, UR5 ;  /* 0x00000005ff057899 */ /* 0x000fc40008011405 */
[----:B------:R-:W-:Y:S02]  /*5040*/  ULOP3.LUT UR11, UR11, 0x3fff, URZ, 0xc0, !UPT ;  /* 0x00003fff0b0b7892 */ /* 0x000fe4000f8ec0ff */
[----:B------:R-:W-:Y:S02]  /*5050*/  UISETP.LT.AND UP0, UPT, UR5, 0x1, UPT ;  /* 0x000000010500788c */ /* 0x000fe4000bf01270 */
[----:B------:R-:W-:Y:S02]  /*5060*/  ULOP3.LUT UR12, UR12, 0x3fff, URZ, 0xc0, !UPT ;  /* 0x00003fff0c0c7892 */ /* 0x000fe4000f8ec0ff */
[----:B------:R-:W-:Y:S02]  /*5070*/  USEL UR10, UR5, 0x1, !UP0 ;  /* 0x00000001050a7887 */ /* 0x000fe4000c000000 */
[----:B------:R-:W-:Y:S02]  /*5080*/  ULOP3.LUT UR11, UR11, 0x10000, URZ, 0xfc, !UPT ;  /* 0x000100000b0b7892 */ /* 0x000fe4000f8efcff */
[----:B------:R-:W-:-:S02]  /*5090*/  ULOP3.LUT UR12, UR12, 0x10000, URZ, 0xfc, !UPT ;  /* 0x000100000c0c7892 */ /* 0x000fc4000f8efcff */
[----:B------:R-:W-:Y:S02]  /*50a0*/  UIADD3 UR10, UPT, UPT, -UR10, URZ, URZ ;  /* 0x000000ff0a0a7290 */ /* 0x000fe4000fffe1ff */
[----:B--2---:R-:W-:Y:S01]  /*50b0*/  UISETP.GE.AND UP3, UPT, UR4, 0x1, UPT ;  /* 0x000000010400788c */ /* 0x004fe2000bf66270 */
[----:B-1----:R-:W-:-:S15]  /*50c0*/  R2UR UR19, R0 ;  /* 0x00000000001372ca */ /* 0x002fde00000e0000 */
.L_x_110:
[----:B------:R-:W-:Y:S02]  /*50d0*/  LEA R0, R10, UR6, 0x3 ;  /* 0x000000060a007c11 */ /* 0x000fe4000f8e18ff */
[----:B------:R-:W-:Y:S02]  /*50e0*/  SHF.L.U32 R5, R9, 0x1f, RZ ;  /* 0x0000001f09057819 */ /* 0x000fe400000006ff */
[----:B------:R-:W-:Y:S01]  /*50f0*/  PLOP3.LUT P0, PT, PT, PT, UP3, 0x80, 0x8 ;  /* 0x000000000008781c */ /* 0x000fe20003f0f038 */
[----:B------:R-:W-:Y:S01]  /*5100*/  VIADD R3, R0, 0x390 ;  /* 0x0000039000037836 */ /* 0x000fe20000000000 */
[----:B-1----:R-:W1:Y:S02]  /*5110*/  SYNCS.PHASECHK.TRANS64.TRYWAIT P1, [R0+URZ+0x380], R5 ;  /* 0x00038005000075a7 */ /* 0x002e6400080211ff */
[----:B-1--4-:R-:W-:Y:S09]  /*5120*/  @!P1 BRA `(.L_x_104) ;  /* 0x0000004800049947 */ /* 0x012ff20003800000 */
.L_x_261:
[----:B------:R-:W-:Y:S01]  /*5130*/  LEA R4, R10, UR6, 0x4 ;  /* 0x000000060a047c11 */ /* 0x000fe2000f8e20ff */
[----:B------:R-:W-:Y:S01]  /*5140*/  @UP3 ULEA UR4, UR17, UR6, 0x3 ;  /* 0x0000000611043291 */ /* 0x000fe2000f8e18ff */
[----:B------:R-:W-:Y:S01]  /*5150*/  PLOP3.LUT P2, PT, PT, PT, PT, 0x80, 0x8 ;  /* 0x000000000008781c */ /* 0x000fe20003f4f070 */
[----:B------:R-:W-:Y:S01]  /*5160*/  ULEA UR9, UR18, UR6, 0x3 ;  /* 0x0000000612097291 */ /* 0x000fe2000f8e18ff */
[----:B------:R-:W-:Y:S02]  /*5170*/  PRMT R3, RZ, 0x654, R3 ;  /* 0x00000654ff037816 */ /* 0x000fe40000000003 */
[----:B-1----:R-:W1:Y:S01]  /*5180*/  LDS.128 R4, [R4+0x410] ;  /* 0x0004100004047984 */ /* 0x002e620000000c00 */
[----:B------:R-:W-:Y:S02]  /*5190*/  @P0 SHF.L.U32 R2, R8, 0x1f, RZ ;  /* 0x0000001f08020819 */ /* 0x000fe400000006ff */
[----:B------:R-:W-:Y:S01]  /*51a0*/  SHF.L.U32 R0, R11, 0x1f, RZ ;  /* 0x0000001f0b007819 */ /* 0x000fe200000006ff */
[----:B------:R-:W-:Y:S01]  /*51b0*/  @!PT LDS RZ, [RZ] ;  /* 0x00000000fffff984 */ /* 0x000fe20000000800 */
[----:B------:R-:W-:Y:S01]  /*51c0*/  @!PT LDS RZ, [RZ] ;  /* 0x00000000fffff984 */ /* 0x000fe20000000800 */
[----:B------:R-:W-:Y:S01]  /*51d0*/  @!PT LDS RZ, [RZ] ;  /* 0x00000000fffff984 */ /* 0x000fe20000000800 */
[----:B------:R-:W-:Y:S01]  /*51e0*/  @!PT LDS RZ, [RZ] ;  /* 0x00000000fffff984 */ /* 0x000fe20000000800 */
[----:B------:R2:W-:Y:S06]  /*51f0*/  MEMBAR.ALL.CTA ;  /* 0x0000000000007992 */ /* 0x0005ec0000008000 */
[----:B--2---:R-:W2:Y:S02]  /*5200*/  FENCE.VIEW.ASYNC.S ;  /* 0x00000000000073c6 */ /* 0x004ea40000000000 */
[----:B--2---:R2:W-:Y:S01]  /*5210*/  SYNCS.ARRIVE.TRANS64.RED.A1T0 RZ, [R3+URZ], RZ ;  /* 0x000000ff03ff79a7 */ /* 0x0045e200081004ff */
[----:B------:R2:W4:Y:S01]  /*5220*/  @P0 SYNCS.PHASECHK.TRANS64.TRYWAIT P2, [UR4], R2 ;  /* 0x00000002ff0005a7 */ /* 0x0005220008041104 */
[----:B-1----:R-:W-:Y:S01]  /*5230*/  LOP3.LUT P1, RZ, R6, 0x1, RZ, 0xc0, !PT ;  /* 0x0000000106ff7812 */ /* 0x002fe2000782c0ff */
[----:B------:R-:W1:Y:S02]  /*5240*/  SYNCS.PHASECHK.TRANS64.TRYWAIT P0, [UR9+0x3c0], R0 ;  /* 0x0003c000ff0075a7 */ /* 0x000e640008001109 */
[----:B-12-4-:R-:W-:Y:S10]  /*5250*/  @!P0 BRA `(.L_x_105) ;  /* 0x0000004400cc8947 */ /* 0x016ff40003800000 */
.L_x_263:
[----:B------:R-:W-:Y:S01]  /*5260*/  IADD3 R10, PT, PT, R10, 0x1, RZ ;  /* 0x000000010a0a7810 */ /* 0x000fe20007ffe0ff */
[----:B------:R-:W-:Y:S06]  /*5270*/  BRA.U !UP3, `(.L_x_106) ;  /* 0x000000010ba07547 */ /* 0x000fec000b800000 */
[----:B------:R-:W-:Y:S02]  /*5280*/  ULEA.HI UR8, UR18, UR18, URZ, 0x1 ;  /* 0x0000001212087291 */ /* 0x000fe4000f8f08ff */
[----:B------:R-:W-:Y:S02]  /*5290*/  UPLOP3.LUT UP4, UPT, UPT, UPT, UPT, 0x40, 0x4 ;  /* 0x000000000004789c */ /* 0x000fe40003f8e870 */
[----:B------:R-:W-:Y:S02]  /*52a0*/  USHF.L.U32 UR4, UR8, 0x5, URZ ;  /* 0x0000000508047899 */ /* 0x000fe400080006ff */
[----:B------:R-:W-:Y:S02]  /*52b0*/  ULOP3.LUT UR8, UR8, 0xffe, URZ, 0xc0, !UPT ;  /* 0x00000ffe08087892 */ /* 0x000fe4000f8ec0ff */
[----:B------:R-:W-:Y:S02]  /*52c0*/  ULOP3.LUT UR4, UR4, 0xffffffc0, URZ, 0xc0, !UPT ;  /* 0xffffffc004047892 */ /* 0x000fe4000f8ec0ff */
[----:B------:R-:W-:-:S02]  /*52d0*/  UIADD3 UR8, UPT, UPT, -UR8, UR18, URZ ;  /* 0x0000001208087290 */ /* 0x000fc4000fffe1ff */
[----:B------:R-:W-:Y:S01]  /*52e0*/  UIADD3 UR4, UPT, UPT, UR19, UR4, URZ ;  /* 0x0000000413047290 */ /* 0x000fe2000fffe0ff */
[----:B------:R-:W-:Y:S01]  /*52f0*/  UMOV UR16, UR10 ;  /* 0x0000000a00107c82 */ /* 0x000fe20008000000 */
[----:B------:R-:W-:Y:S02]  /*5300*/  UMOV UR15, UR5 ;  /* 0x00000005000f7c82 */ /* 0x000fe40008000000 */
[----:B------:R-:W-:Y:S01]  /*5310*/  ULEA UR8, UR8, UR4, 0x14 ;  /* 0x0000000408087291 */ /* 0x000fe2000f8ea0ff */
[----:B------:R-:W-:-:S11]  /*5320*/  UMOV UR14, UR17 ;  /* 0x00000011000e7c82 */ /* 0x000fd60008000000 */
.L_x_109:
[----:B------:R-:W-:Y:S02]  /*5330*/  UIADD3 UR16, UPT, UPT, UR16, 0x1, URZ ;  /* 0x0000000110107890 */ /* 0x000fe4000fffe0ff */
[----:B--2---:R-:W-:Y:S02]  /*5340*/  ULEA UR7, UR14, UR6, 0x3 ;  /* 0x000000060e077291 */ /* 0x004fe4000f8e18ff */
[----:B------:R-:W-:Y:S01]  /*5350*/  UISETP.NE.AND UP0, UPT, UR16, URZ, UPT ;  /* 0x000000ff1000728c */ /* 0x000fe2000bf05270 */
[----:B----4-:R-:W-:Y:S10]  /*5360*/  @P2 BRA `(.L_x_107) ;  /* 0x00000000000c2947 */ /* 0x010ff40003800000 */
[----:B-1----:R-:W-:Y:S04]  /*5370*/  SHF.L.U32 R3, R8, 0x1f, RZ ;  /* 0x0000001f08037819 */ /* 0x002fe800000006ff */
[----:B------:R-:W1:Y:S02]  /*5380*/  SYNCS.PHASECHK.TRANS64.TRYWAIT P0, [UR7], R3 ;  /* 0x00000003ff0075a7 */ /* 0x000e640008001107 */
[----:B-1----:R-:W-:Y:S05]  /*5390*/  @!P0 BRA `(.L_x_108) ;  /* 0x0000004400948947 */ /* 0x002fea0003800000 */
.L_x_107:
[----:B------:R-:W-:Y:S01]  /*53a0*/  UISETP.NE.AND UP1, UPT, UR15, 0x1, UPT ;  /* 0x000000010f00788c */ /* 0x000fe2000bf25270 */
[----:B------:R-:W-:Y:S01]  /*53b0*/  PLOP3.LUT P2, PT, PT, PT, PT, 0x80, 0x8 ;  /* 0x000000000008781c */ /* 0x000fe20003f4f070 */
[----:B------:R-:W-:Y:S02]  /*53c0*/  UIADD3 UR17, UPT, UPT, UR14, 0x1, URZ ;  /* 0x000000010e117890 */ /* 0x000fe4000fffe0ff */
[----:B------:R-:W-:Y:S02]  /*53d0*/  ULEA UR22, UR14, UR12, 0x7 ;  /* 0x0000000c0e167291 */ /* 0x000fe4000f8e38ff */
[----:B------:R-:W-:Y:S01]  /*53e0*/  UISETP.NE.AND UP2, UPT, UR17, 0x36, UPT ;  /* 0x000000361100788c */ /* 0x000fe2000bf45270 */
[----:B------:R-:W-:Y:S01]  /*53f0*/  PLOP3.LUT P0, PT, PT, PT, UP1, 0x80, 0x8 ;  /* 0x000000000008781c */ /* 0x000fe20003f0f018 */
[----:B------:R-:W-:Y:S02]  /*5400*/  ULEA UR24, UR14, UR11, 0x7 ;  /* 0x0000000b0e187291 */ /* 0x000fe4000f8e38ff */
[----:B------:R-:W-:Y:S02]  /*5410*/  USEL UR13, URZ, 0x1, UP2 ;  /* 0x00000001ff0d7887 */ /* 0x000fe40009000000 */
[----:B------:R-:W-:Y:S02]  /*5420*/  USEL UR17, UR17, URZ, UP2 ;  /* 0x000000ff11117287 */ /* 0x000fe40009000000 */
[----:B------:R-:W-:Y:S02]  /*5430*/  UIADD3 UR7, UPT, UPT, UR7, 0x1b0, URZ ;  /* 0x000001b007077890 */ /* 0x000fe4000fffe0ff */
[----:B------:R-:W-:Y:S01]  /*5440*/  @UP1 ULEA UR4, UR17, UR6, 0x3 ;  /* 0x0000000611041291 */ /* 0x000fe2000f8e18ff */
[----:B------:R-:W-:Y:S01]  /*5450*/  LOP3.LUT R8, R8, UR13, RZ, 0x3c, !PT ;  /* 0x0000000d08087c12 */ /* 0x000fe2000f8e3cff */
[----:B------:R-:W-:Y:S01]  /*5460*/  UMOV UR23, 0xc0004010 ;  /* 0xc000401000177882 */ /* 0x000fe20000000000 */
[----:B------:R-:W-:Y:S01]  /*5470*/  UMOV UR25, 0xc0004010 ;  /* 0xc000401000197882 */ /* 0x000fe20000000000 */
[----:B------:R-:W-:Y:S01]  /*5480*/  UIADD3 UR15, UPT, UPT, UR15, -0x1, URZ ;  /* 0xffffffff0f0f7890 */ /* 0x000fe2000fffe0ff */
[----:B-1----:R-:W-:Y:S01]  /*5490*/  @P0 SHF.L.U32 R0, R8, 0x1f, RZ ;  /* 0x0000001f08000819 */ /* 0x002fe200000006ff */
[----:B------:R-:W-:Y:S03]  /*54a0*/  UMOV UR14, UR17 ;  /* 0x00000011000e7c82 */ /* 0x000fe60008000000 */
[----:B------:R2:W4:Y:S01]  /*54b0*/  @P0 SYNCS.PHASECHK.TRANS64.TRYWAIT P2, [UR4], R0 ;  /* 0x00000000ff0005a7 */ /* 0x0005220008041104 */
[----:B------:R2:W-:Y:S01]  /*54c0*/  UTCQMMA gdesc[UR24], gdesc[UR22], tmem[UR8], tmem[UR20], idesc[UR21], UP4 ;  /* 0x00ff1416180075ea */ /* 0x0005e2000a000308 */
[----:B------:R-:W-:Y:S01]  /*54d0*/  UPLOP3.LUT UP4, UPT, UPT, UPT, UPT, 0x80, 0x8 ;  /* 0x000000000008789c */ /* 0x000fe20003f8f070 */
[----:B------:R2:W-:Y:S01]  /*54e0*/  UTCBAR [UR7], URZ ;  /* 0x000000ff070073e9 */ /* 0x0005e200080000ff */
[----:B------:R-:W-:Y:S09]  /*54f0*/  BRA.U UP0, `(.L_x_109) ;  /* 0xfffffffd008c7547 */ /* 0x000ff2000b83ffff */
.L_x_106:
[----:B------:R-:W-:Y:S01]  /*5500*/  UIADD3 UR18, UPT, UPT, UR18, 0x1, URZ ;  /* 0x0000000112127890 */ /* 0x000fe2000fffe0ff */
[C---:B------:R-:W-:Y:S01]  /*5510*/  ISETP.NE.AND P0, PT, R10.reuse, 0x2, PT ;  /* 0x000000020a00780c */ /* 0x040fe20003f05270 */
[----:B------:R-:W-:Y:S02]  /*5520*/  UIADD3 UR9, UPT, UPT, UR9, 0x3a0, URZ ;  /* 0x000003a009097890 */ /* 0x000fe4000fffe0ff */
[----:B------:R-:W-:Y:S01]  /*5530*/  UISETP.NE.AND UP0, UPT, UR18, 0x4, UPT ;  /* 0x000000041200788c */ /* 0x000fe2000bf05270 */
[----:B-12---:R-:W-:Y:S02]  /*5540*/  SEL R0, RZ, 0x1, P0 ;  /* 0x00000001ff007807 */ /* 0x006fe40000000000 */
[----:B------:R-:W-:Y:S01]  /*5550*/  SEL R10, R10, RZ, P0 ;  /* 0x000000ff0a0a7207 */ /* 0x000fe20000000000 */
[----:B------:R-:W-:Y:S01]  /*5560*/  USEL UR4, URZ, 0x1, UP0 ;  /* 0x00000001ff047887 */ /* 0x000fe20008000000 */
[----:B------:R-:W-:Y:S01]  /*5570*/  LOP3.LUT R9, R9, R0, RZ, 0x3c, !PT ;  /* 0x0000000009097212 */ /* 0x000fe200078e3cff */
[----:B------:R-:W-:Y:S01]  /*5580*/  USEL UR18, UR18, URZ, UP0 ;  /* 0x000000ff12127287 */ /* 0x000fe20008000000 */
[----:B------:R1:W-:Y:S03]  /*5590*/  UTCBAR [UR9], URZ ;  /* 0x000000ff090073e9 */ /* 0x0003e600080000ff */
[----:B------:R-:W-:Y:S01]  /*55a0*/  LOP3.LUT R11, R11, UR4, RZ, 0x3c, !PT ;  /* 0x000000040b0b7c12 */ /* 0x000fe2000f8e3cff */
[----:B------:R-:W-:Y:S07]  /*55b0*/  @P1 BRA `(.L_x_110) ;  /* 0xfffffff800c41947 */ /* 0x000fee000383ffff */
[----:B------:R-:W2:Y:S01]  /*55c0*/  S2UR UR4, SR_CgaCtaId ;  /* 0x00000000000479c3 */ /* 0x000ea20000008800 */
[----:B------:R-:W-:Y:S01]  /*55d0*/  ELECT P0, URZ, PT ;  /* 0x0000000000ff782f */ /* 0x000fe20003800000 */
[----:B------:R-:W-:Y:S01]  /*55e0*/  IMAD.MOV.U32 R0, RZ, RZ, 0x1 ;  /* 0x00000001ff007424 */ /* 0x000fe200078e00ff */
[----:B------:R-:W-:Y:S01]  /*55f0*/  UIADD3 UR6, UPT, UPT, UR6, 0x3c0, URZ ;  /* 0x000003c006067890 */ /* 0x000fe2000fffe0ff */
[----:B------:R-:W-:Y:S01]  /*5600*/  SHF.L.U32 R3, R11, 0x1f, RZ ;  /* 0x0000001f0b037819 */ /* 0x000fe200000006ff */
[----:B------:R-:W-:-:S03]  /*5610*/  UMOV UR5, 0x40 ;  /* 0x0000004000057882 */ /* 0x000fc60000000000 */
[----:B------:R-:W-:Y:S01]  /*5620*/  UVIRTCOUNT.DEALLOC.SMPOOL 0x80 ;  /* 0x000000800000784c */ /* 0x000fe20000000000 */
[----:B--2---:R-:W-:Y:S02]  /*5630*/  ULEA UR4, UR4, UR5, 0x18 ;  /* 0x0000000504047291 */ /* 0x004fe4000f8ec0ff */
[----:B------:R-:W-:-:S07]  /*5640*/  ULEA UR5, UR18, UR6, 0x3 ;  /* 0x0000000612057291 */ /* 0x000fce000f8e18ff */
[----:B------:R2:W-:Y:S02]  /*5650*/  @P0 STS.U8 [UR4+0x1c], R0 ;  /* 0x00001c00ff000988 */ /* 0x0005e40008000004 */
[----:B------:R-:W3:Y:S02]  /*5660*/  SYNCS.PHASECHK.TRANS64.TRYWAIT P0, [UR5], R3 ;  /* 0x00000003ff0075a7 */ /* 0x000ee40008001105 */
[----:B--23--:R-:W-:Y:S05]  /*5670*/  @!P0 BRA `(.L_x_111) ;  /* 0x0000004000f48947 */ /* 0x00cfea0003800000 */
.L_x_266:
[----:B------:R-:W-:-:S04]  /*5680*/  UIADD3 UR7, UPT, UPT, UR18, 0x1, URZ ;  /* 0x0000000112077890 */ /* 0x000fc8000fffe0ff */
[----:B------:R-:W-:-:S04]  /*5690*/  UISETP.NE.AND UP0, UPT, UR7, 0x4, UPT ;  /* 0x000000040700788c */ /* 0x000fc8000bf05270 */
[----:B------:R-:W-:Y:S02]  /*56a0*/  USEL UR8, URZ, 0x1, UP0 ;  /* 0x00000001ff087887 */ /* 0x000fe40008000000 */
[----:B------:R-:W-:-:S04]  /*56b0*/  USEL UR7, UR7, URZ, UP0 ;  /* 0x000000ff07077287 */ /* 0x000fc80008000000 */
[----:B------:R-:W-:Y:S01]  /*56c0*/  ULEA UR5, UR7, UR6, 0x3 ;  /* 0x0000000607057291 */ /* 0x000fe2000f8e18ff */
[----:B------:R-:W-:-:S04]  /*56d0*/  LOP3.LUT R2, R11, UR8, RZ, 0x3c, !PT ;  /* 0x000000080b027c12 */ /* 0x000fc8000f8e3cff */
[----:B--2---:R-:W-:-:S04]  /*56e0*/  SHF.L.U32 R3, R2, 0x1f, RZ ;  /* 0x0000001f02037819 */ /* 0x004fc800000006ff */
[----:B------:R-:W2:Y:S02]  /*56f0*/  SYNCS.PHASECHK.TRANS64.TRYWAIT P0, [UR5], R3 ;  /* 0x00000003ff0075a7 */ /* 0x000ea40008001105 */
[----:B--2---:R-:W-:Y:S05]  /*5700*/  @!P0 BRA `(.L_x_112) ;  /* 0x0000004000e88947 */ /* 0x004fea0003800000 */
.L_x_268:
        /* <DEDUP_REMOVED lines=9> */
.L_x_270:
[----:B------:R-:W-:-:S04]  /*57a0*/  UIADD3 UR7, UPT, UPT, UR7, 0x1, URZ ;  /* 0x0000000107077890 */ /* 0x000fc8000fffe0ff */
[----:B------:R-:W-:-:S04]  /*57b0*/  UISETP.NE.AND UP0, UPT, UR7, 0x4, UPT ;  /* 0x000000040700788c */ /* 0x000fc8000bf05270 */
[----:B------:R-:W-:Y:S02]  /*57c0*/  USEL UR5, URZ, 0x1, UP0 ;  /* 0x00000001ff057887 */ /* 0x000fe40008000000 */
[----:B------:R-:W-:-:S04]  /*57d0*/  USEL UR7, UR7, URZ, UP0 ;  /* 0x000000ff07077287 */ /* 0x000fc80008000000 */
[----:B------:R-:W-:Y:S01]  /*57e0*/  ULEA UR7, UR7, UR6, 0x3 ;  /* 0x0000000607077291 */ /* 0x000fe2000f8e18ff */
[----:B--2---:R-:W-:-:S04]  /*57f0*/  LOP3.LUT R3, R2, UR5, RZ, 0x3c, !PT ;  /* 0x0000000502037c12 */ /* 0x004fc8000f8e3cff */
[----:B------:R-:W-:-:S04]  /*5800*/  SHF.L.U32 R3, R3, 0x1f, RZ ;  /* 0x0000001f03037819 */ /* 0x000fc800000006ff */
[----:B------:R-:W2:Y:S02]  /*5810*/  SYNCS.PHASECHK.TRANS64.TRYWAIT P0, [UR7], R3 ;  /* 0x00000003ff0075a7 */ /* 0x000ea40008001107 */
[----:B--2---:R-:W-:Y:S05]  /*5820*/  @!P0 BRA `(.L_x_114) ;  /* 0x0000004000d08947 */ /* 0x004fea0003800000 */
.L_x_272:
[----:B------:R-:W-:Y:S01]  /*5830*/  NOP ;  /* 0x0000000000007918 */ /* 0x000fe20000000000 */
[----:B--2---:R-:W2:Y:S01]  /*5840*/  LDS R0, [UR4+0x14] ;  /* 0x00001404ff007984 */ /* 0x004ea20008000800 */
[----:B------:R-:W-:Y:S01]  /*5850*/  ULOP3.LUT UR6, UR19, 0xffff, URZ, 0xc0, !UPT ;  /* 0x0000ffff13067892 */ /* 0x000fe2000f8ec0ff */
[----:B------:R-:W-:Y:S01]  /*5860*/  UMOV UR8, 0xffff ;  /* 0x0000ffff00087882 */ /* 0x000fe20000000000 */
[----:B------:R-:W-:Y:S02]  /*5870*/  UMOV UR5, 0x1 ;  /* 0x0000000100057882 */ /* 0x000fe40000000000 */
[----:B------:R-:W-:-:S04]  /*5880*/  USHF.R.U32.HI UR6, URZ, 0x5, UR6 ;  /* 0x00000005ff067899 */ /* 0x000fc80008011606 */
[----:B------:R-:W-:Y:S02]  /*5890*/  USHF.L.U32 UR8, UR8, UR6, URZ ;  /* 0x0000000608087299 */ /* 0x000fe400080006ff */
[----:B------:R-:W-:-:S04]  /*58a0*/  USHF.L.U32 UR5, UR5, UR6, URZ ;  /* 0x0000000605057299 */ /* 0x000fc800080006ff */
[----:B--2---:R-:W-:-:S04]  /*58b0*/  LOP3.LUT R0, R0, UR8, RZ, 0xc0, !PT ;  /* 0x0000000800007c12 */ /* 0x004fc8000f8ec0ff */
[----:B------:R-:W-:-:S13]  /*58c0*/  ISETP.NE.AND P0, PT, R0, UR8, PT ;  /* 0x0000000800007c0c */ /* 0x000fda000bf05270 */
[----:B------:R-:W-:Y:S05]  /*58d0*/  @P0 BRA `(.L_x_115) ;  /* 0x0000000000580947 */ /* 0x000fea0003800000 */
[----:B------:R-:W2:Y:S02]  /*58e0*/  LDS R0, [UR4+0x18] ;  /* 0x00001804ff007984 */ /* 0x000ea40008000800 */
[----:B--2---:R-:W-:-:S04]  /*58f0*/  LOP3.LUT R0, R0, UR5, RZ, 0xc0, !PT ;  /* 0x0000000500007c12 */ /* 0x004fc8000f8ec0ff */
[----:B------:R-:W-:-:S13]  /*5900*/  ISETP.NE.AND P0, PT, R0, UR5, PT ;  /* 0x0000000500007c0c */ /* 0x000fda000bf05270 */
[----:B------:R-:W-:Y:S05]  /*5910*/  @P0 BRA `(.L_x_116) ;  /* 0x00000000003c0947 */ /* 0x000fea0003800000 */
[----:B------:R-:W2:Y:S01]  /*5920*/  S2R R2, SR_LANEID ;  /* 0x0000000000027919 */ /* 0x000ea20000000000 */
[----:B------:R-:W-:Y:S01]  /*5930*/  ULOP3.LUT UR8, URZ, UR8, URZ, 0x33, !UPT ;  /* 0x00000008ff087292 */ /* 0x000fe2000f8e33ff */
[----:B------:R-:W-:Y:S01]  /*5940*/  LOP3.LUT R4, RZ, UR5, RZ, 0x33, !PT ;  /* 0x00000005ff047c12 */ /* 0x000fe2000f8e33ff */
[----:B------:R-:W-:Y:S02]  /*5950*/  VOTEU.ANY UR7, UPT, PT ;  /* 0x0000000000077886 */ /* 0x000fe400038e0100 */
[----:B------:R-:W-:Y:S01]  /*5960*/  UFLO.U32 UR7, UR7 ;  /* 0x00000007000772bd */ /* 0x000fe200080e0000 */
[----:B------:R-:W3:Y:S01]  /*5970*/  REDUX UR5, R4 ;  /* 0x00000000040573c4 */ /* 0x000ee20000000000 */
[----:B------:R-:W-:-:S06]  /*5980*/  IMAD.U32 R0, RZ, RZ, UR8 ;  /* 0x00000008ff007e24 */ /* 0x000fcc000f8e00ff */
[----:B------:R1:W-:Y:S01]  /*5990*/  UTCATOMSWS.AND URZ, UR8 ;  /* 0x0000000800ff79e3 */ /* 0x0003e20008000000 */
[----:B------:R-:W4:Y:S01]  /*59a0*/  REDUX UR6, R0 ;  /* 0x00000000000673c4 */ /* 0x000f220000000000 */
[----:B--2---:R-:W-:Y:S01]  /*59b0*/  ISETP.EQ.U32.AND P0, PT, R2, UR7, PT ;  /* 0x0000000702007c0c */ /* 0x004fe2000bf02070 */
[----:B---3--:R-:W-:Y:S01]  /*59c0*/  IMAD.U32 R2, RZ, RZ, UR5 ;  /* 0x00000005ff027e24 */ /* 0x008fe2000f8e00ff */
[----:B----4-:R-:W-:-:S11]  /*59d0*/  MOV R3, UR6 ;  /* 0x0000000600037c02 */ /* 0x010fd60008000f00 */
[----:B------:R1:W-:Y:S04]  /*59e0*/  @P0 ATOMS.AND RZ, [UR4+0x14], R3 ;  /* 0x00001403ffff098c */ /* 0x0003e8000a800004 */
[----:B------:R1:W-:Y:S01]  /*59f0*/  @P0 ATOMS.AND RZ, [UR4+0x18], R2 ;  /* 0x00001802ffff098c */ /* 0x0003e2000a800004 */
[----:B------:R-:W-:Y:S05]  /*5a00*/  BRA `(.L_x_117) ;  /* 0x0000000000147947 */ /* 0x000fea0003800000 */
.L_x_116:
[----:B------:R-:W-:Y:S02]  /*5a10*/  MOV R2, 0x5a30 ;  /* 0x00005a3000027802 */ /* 0x000fe40000000f00 */
[----:B-1--45:R-:W-:Y:S05]  /*5a20*/  CALL.REL.NOINC `($__internal_0_$__cuda_sm10x_tcgen05_guardrail_trap_col_being_dealloced_not_returned_by_alloc) ;  /* 0x0000004000ec7944 */ /* 0x032fea0003c00000 */
[----:B------:R-:W-:Y:S05]  /*5a30*/  BRA `(.L_x_117) ;  /* 0x0000000000087947 */ /* 0x000fea0003800000 */
.L_x_115:
[----:B------:R-:W-:Y:S02]  /*5a40*/  MOV R2, 0x5a60 ;  /* 0x00005a6000027802 */ /* 0x000fe40000000f00 */
[----:B-1--45:R-:W-:Y:S05]  /*5a50*/  CALL.REL.NOINC `($__internal_2_$__cuda_sm10x_tcgen05_guardrail_trap_unallocated_columns_being_dealloced) ;  /* 0x0000004000f87944 */ /* 0x032fea0003c00000 */
.L_x_117:
[----:B------:R-:W-:Y:S01]  /*5a60*/  NOP ;  /* 0x0000000000007918 */ /* 0x000fe20000000000 */
[----:B-1----:R-:W-:Y:S05]  /*5a70*/  EXIT ;  /* 0x000000000000794d */ /* 0x002fea0003800000 */
.L_x_99:
[----:B------:R-:W-:-:S09]  /*5a80*/  UISETP.NE.OR UP2, UPT, UR8, 0x3, !UP2 ;  /* 0x000000030800788c */ /* 0x000fd2000d745670 */
[----:B------:R-:W-:Y:S05]  /*5a90*/  BRA.U UP2, `(.L_x_118) ;  /* 0x0000000902c87547 */ /* 0x000fea000b800000 */
[----:B------:R-:W1:Y:S01]  /*5aa0*/  LDCU.64 UR6, c[0x0][0x888] ;  /* 0x00011100ff0677ac */ /* 0x000e620008000a00 */
[----:B------:R-:W2:Y:S01]  /*5ab0*/  LDC R0, c[0x0][0xb30] ;  /* 0x0002cc00ff007b82 */ /* 0x000ea20000000800 */
[----:B------:R-:W-:Y:S01]  /*5ac0*/  IMAD.MOV.U32 R30, RZ, RZ, 0x1 ;  /* 0x00000001ff1e7424 */ /* 0x000fe200078e00ff */
[----:B------:R-:W-:Y:S01]  /*5ad0*/  CS2R R28, SRZ ;  /* 0x00000000001c7805 */ /* 0x000fe2000001ff00 */
[----:B------:R-:W4:Y:S01]  /*5ae0*/  LDCU.64 UR4, c[0x0][0x890] ;  /* 0x00011200ff0477ac */ /* 0x000f220008000a00 */
[----:B------:R-:W-:Y:S01]  /*5af0*/  IMAD.MOV.U32 R25, RZ, RZ, 0x1000 ;  /* 0x00001000ff197424 */ /* 0x000fe200078e00ff */
[----:B------:R-:W-:-:S03]  /*5b00*/  UMOV UR8, 0x400 ;  /* 0x0000040000087882 */ /* 0x000fc60000000000 */
[----:B------:R-:W3:Y:S01]  /*5b10*/  LDC R19, c[0x0][0x370] ;  /* 0x0000dc00ff137b82 */ /* 0x000ee20000000800 */
[----:B------:R-:W-:-:S07]  /*5b20*/  UPLOP3.LUT UP1, UPT, UPT, UPT, UPT, 0x40, 0x4 ;  /* 0x000000000004789c */ /* 0x000fce0003f2e870 */
[----:B------:R-:W3:Y:S01]  /*5b30*/  LDC R2, c[0x0][0xb0c] ;  /* 0x0002c300ff027b82 */ /* 0x000ee20000000800 */
[----:B-1----:R-:W-:Y:S02]  /*5b40*/  UISETP.NE.U32.AND UP2, UPT, UR6, URZ, UPT ;  /* 0x000000ff0600728c */ /* 0x002fe4000bf45070 */
[----:B------:R-:W-:Y:S02]  /*5b50*/  ULEA UR6, UR37, UR8, 0x18 ;  /* 0x0000000825067291 */ /* 0x000fe4000f8ec0ff */
[----:B------:R-:W-:Y:S02]  /*5b60*/  UISETP.NE.AND.EX UP2, UPT, UR7, URZ, UPT, UP2 ;  /* 0x000000ff0700728c */ /* 0x000fe4000bf45320 */
[----:B------:R-:W-:Y:S01]  /*5b70*/  UIADD3 UR7, UPT, UPT, UR6, 0x360, URZ ;  /* 0x0000036006077890 */ /* 0x000fe2000fffe0ff */
[----:B------:R-:W1:Y:S01]  /*5b80*/  LDC R18, c[0x0][0xb20] ;  /* 0x0002c800ff127b82 */ /* 0x000e620000000800 */
[----:B----4-:R-:W-:Y:S01]  /*5b90*/  UISETP.NE.U32.AND UP3, UPT, UR4, URZ, UPT ;  /* 0x000000ff0400728c */ /* 0x010fe2000bf65070 */
[----:B--2---:R-:W-:Y:S01]  /*5ba0*/  ISETP.NE.AND P1, PT, R0, 0x1, PT ;  /* 0x000000010000780c */ /* 0x004fe20003f25270 */
[----:B------:R-:W-:-:S02]  /*5bb0*/  UPRMT UR37, UR37, 0x654, UR7 ;  /* 0x0000065425257896 */ /* 0x000fc40008000007 */
[----:B------:R-:W-:-:S03]  /*5bc0*/  UISETP.NE.AND.EX UP3, UPT, UR5, URZ, UPT, UP3 ;  /* 0x000000ff0500728c */ /* 0x000fc6000bf65330 */
[----:B------:R-:W2:Y:S08]  /*5bd0*/  LDC.64 R32, c[0x0][0x348] ;  /* 0x0000d200ff207b82 */ /* 0x000eb00000000a00 */
[----:B------:R-:W4:Y:S08]  /*5be0*/  LDC.64 R16, c[0x0][0xb10] ;  /* 0x0002c400ff107b82 */ /* 0x000f300000000a00 */
[----:B------:R-:W1:Y:S08]  /*5bf0*/  LDC.64 R6, c[0x0][0xb18] ;  /* 0x0002c600ff067b82 */ /* 0x000e700000000a00 */
[----:B------:R-:W1:Y:S08]  /*5c00*/  LDC.64 R4, c[0x0][0xb28] ;  /* 0x0002ca00ff047b82 */ /* 0x000e700000000a00 */
[----:B---3--:R-:W1:Y:S02]  /*5c10*/  LDC R24, c[0x0][0x374] ;  /* 0x0000dd00ff187b82 */ /* 0x008e640000000800 */
.L_x_126:
[C---:B------:R-:W-:Y:S02]  /*5c20*/  LEA R0, R29.reuse, UR6, 0x3 ;  /* 0x000000061d007c11 */ /* 0x040fe4000f8e18ff */
[----:B------:R-:W-:Y:S02]  /*5c30*/  SHF.L.U32 R3, R28, 0x1f, RZ ;  /* 0x0000001f1c037819 */ /* 0x000fe400000006ff */
[----:B------:R-:W-:Y:S02]  /*5c40*/  LEA R20, R29, UR6, 0x4 ;  /* 0x000000061d147c11 */ /* 0x000fe4000f8e20ff */
[----:B---3--:R-:W3:Y:S02]  /*5c50*/  SYNCS.PHASECHK.TRANS64.TRYWAIT P0, [R0+URZ+0x380], R3 ;  /* 0x00038003000075a7 */ /* 0x008ee400080011ff */
[----:B---3--:R-:W-:Y:S05]  /*5c60*/  @!P0 BRA `(.L_x_119) ;  /* 0x0000003c00d88947 */ /* 0x008fea0003800000 */
.L_x_273:
[----:B------:R-:W-:Y:S01]  /*5c70*/  ISETP.GE.AND P0, PT, R40, 0x1, PT ;  /* 0x000000012800780c */ /* 0x000fe20003f06270 */
[----:B------:R-:W1:Y:S01]  /*5c80*/  LDS.128 R20, [R20+0x410] ;  /* 0x0004100014147984 */ /* 0x000e620000000c00 */
[----:B------:R-:W-:Y:S01]  /*5c90*/  ISETP.NE.U32.AND P4, PT, RZ, UR4, PT ;  /* 0x00000004ff007c0c */ /* 0x000fe2000bf85070 */
[----:B---3--:R-:W-:Y:S01]  /*5ca0*/  VIADD R0, R0, 0x390 ;  /* 0x0000039000007836 */ /* 0x008fe20000000000 */
[----:B------:R-:W-:Y:S02]  /*5cb0*/  SHF.L.U32 R26, R30, 0x1f, RZ ;  /* 0x0000001f1e1a7819 */ /* 0x000fe400000006ff */
[----:B------:R-:W-:Y:S02]  /*5cc0*/  ISETP.NE.AND.EX P4, PT, RZ, UR5, PT, P4 ;  /* 0x00000005ff007c0c */ /* 0x000fe4000bf85340 */
[----:B------:R-:W-:Y:S01]  /*5cd0*/  PRMT R0, RZ, 0x654, R0 ;  /* 0x00000654ff007816 */ /* 0x000fe20000000000 */
[----:B------:R-:W-:Y:S01]  /*5ce0*/  @!PT LDS RZ, [RZ] ;  /* 0x00000000fffff984 */ /* 0x000fe20000000800 */
[----:B------:R-:W-:Y:S01]  /*5cf0*/  @!PT LDS RZ, [RZ] ;  /* 0x00000000fffff984 */ /* 0x000fe20000000800 */
[----:B------:R-:W-:Y:S01]  /*5d00*/  @!PT LDS RZ, [RZ] ;  /* 0x00000000fffff984 */ /* 0x000fe20000000800 */
[----:B------:R-:W-:Y:S01]  /*5d10*/  @!PT LDS RZ, [RZ] ;  /* 0x00000000fffff984 */ /* 0x000fe20000000800 */
[----:B------:R3:W-:Y:S06]  /*5d20*/  MEMBAR.ALL.CTA ;  /* 0x0000000000007992 */ /* 0x0007ec0000008000 */
[----:B---3--:R-:W3:Y:S02]  /*5d30*/  FENCE.VIEW.ASYNC.S ;  /* 0x00000000000073c6 */ /* 0x008ee40000000000 */
[----:B---3--:R3:W-:Y:S01]  /*5d40*/  SYNCS.ARRIVE.TRANS64.RED.A1T0 RZ, [R0+URZ], RZ ;  /* 0x000000ff00ff79a7 */ /* 0x0087e200081004ff */
[----:B-1----:R-:W-:Y:S11]  /*5d50*/  LOP3.LUT P3, RZ, R22, 0x1, RZ, 0xc0, !PT ;  /* 0x0000000116ff7812 */ /* 0x002ff6000786c0ff */
[----:B------:R-:W-:Y:S02]  /*5d60*/  @!UPT UIADD3 URZ, UPT, UPT, URZ, URZ, URZ ;  /* 0x000000fffffff290 */ /* 0x000fe4000fffe0ff */
[----:B------:R-:W-:Y:S02]  /*5d70*/  @P3 MOV R13, R20 ;  /* 0x00000014000d3202 */ /* 0x000fe40000000f00 */
[----:B------:R-:W-:Y:S01]  /*5d80*/  @P3 LOP3.LUT R8, R21, 0xffff, RZ, 0xc0, !PT ;  /* 0x0000ffff15083812 */ /* 0x000fe200078ec0ff */
[----:B---3--:R-:W-:Y:S06]  /*5d90*/  @!P0 BRA `(.L_x_120) ;  /* 0x0000000000a48947 */ /* 0x008fec0003800000 */
[----:B------:R-:W-:Y:S01]  /*5da0*/  IMAD.HI.U32 R31, R24, R7, RZ ;  /* 0x00000007181f7227 */ /* 0x000fe200078e00ff */
[----:B------:R-:W-:Y:S02]  /*5db0*/  ISETP.NE.AND P0, PT, R6, 0x1, PT ;  /* 0x000000010600780c */ /* 0x000fe40003f05270 */
[----:B------:R-:W-:Y:S01]  /*5dc0*/  ISETP.NE.AND P2, PT, R40, 0x1, PT ;  /* 0x000000012800780c */ /* 0x000fe20003f45270 */
[----:B----4-:R-:W-:Y:S01]  /*5dd0*/  IMAD.HI.U32 R34, R19, R16, RZ ;  /* 0x0000001013227227 */ /* 0x010fe200078e00ff */
[----:B------:R-:W-:Y:S02]  /*5de0*/  SHF.R.U32.HI R31, RZ, R18, R31 ;  /* 0x00000012ff1f7219 */ /* 0x000fe4000001161f */
[----:B------:R-:W-:Y:S01]  /*5df0*/  ISETP.NE.AND P5, PT, R2, 0x1, PT ;  /* 0x000000010200780c */ /* 0x000fe20003fa5270 */
[----:B------:R-:W-:Y:S01]  /*5e00*/  IMAD.HI.U32 R36, R13, R16, RZ ;  /* 0x000000100d247227 */ /* 0x000fe200078e00ff */
[----:B------:R-:W-:Y:S02]  /*5e10*/  SHF.R.U32.HI R34, RZ, R17, R34 ;  /* 0x00000011ff227219 */ /* 0x000fe40000011622 */
[----:B------:R-:W-:Y:S01]  /*5e20*/  SEL R3, R24, R31, !P0 ;  /* 0x0000001f18037207 */ /* 0x000fe20004000000 */
[C---:B------:R-:W-:Y:S01]  /*5e30*/  IMAD.HI.U32 R31, R8.reuse, R7, RZ ;  /* 0x00000007081f7227 */ /* 0x040fe200078e00ff */
[----:B------:R-:W-:Y:S02]  /*5e40*/  SEL R11, R19, R34, !P5 ;  /* 0x00000022130b7207 */ /* 0x000fe40006800000 */
[----:B------:R-:W-:Y:S01]  /*5e50*/  SHF.R.U32.HI R36, RZ, R17, R36 ;  /* 0x00000011ff247219 */ /* 0x000fe20000011624 */
[----:B------:R-:W-:Y:S01]  /*5e60*/  IMAD.HI.U32 R38, R3, R4, RZ ;  /* 0x0000000403267227 */ /* 0x000fe200078e00ff */
[----:B------:R-:W-:Y:S03]  /*5e70*/  SHF.R.U32.HI R31, RZ, R18, R31 ;  /* 0x00000012ff1f7219 */ /* 0x000fe6000001161f */
[----:B------:R-:W-:Y:S01]  /*5e80*/  IMAD.HI.U32 R34, R11, R4, RZ ;  /* 0x000000040b227227 */ /* 0x000fe200078e00ff */
[----:B------:R-:W-:Y:S02]  /*5e90*/  @P2 SHF.R.U32.HI R3, RZ, R5, R38 ;  /* 0x00000005ff032219 */ /* 0x000fe40000011626 */
[----:B------:R-:W-:Y:S02]  /*5ea0*/  SEL R9, R8, R31, !P0 ;  /* 0x0000001f08097207 */ /* 0x000fe40004000000 */
[----:B------:R-:W-:Y:S01]  /*5eb0*/  @P2 SHF.R.U32.HI R11, RZ, R5, R34 ;  /* 0x00000005ff0b2219 */ /* 0x000fe20000011622 */
[C---:B------:R-:W-:Y:S01]  /*5ec0*/  IMAD R10, R40.reuse, R3, RZ ;  /* 0x00000003280a7224 */ /* 0x040fe200078e02ff */
[----:B------:R-:W-:Y:S01]  /*5ed0*/  SEL R3, R13, R36, !P5 ;  /* 0x000000240d037207 */ /* 0x000fe20006800000 */
[C---:B------:R-:W-:Y:S03]  /*5ee0*/  IMAD.HI.U32 R14, R9.reuse, R4, RZ ;  /* 0x00000004090e7227 */ /* 0x040fe600078e00ff */
[----:B------:R-:W-:Y:S01]  /*5ef0*/  ISETP.GE.AND P0, PT, R9, R10, PT ;  /* 0x0000000a0900720c */ /* 0x000fe20003f06270 */
[C---:B------:R-:W-:Y:S01]  /*5f00*/  IMAD R12, R40.reuse, R11, RZ ;  /* 0x0000000b280c7224 */ /* 0x040fe200078e02ff */
[-C--:B------:R-:W-:Y:S04]  /*5f10*/  SHF.R.U32.HI R14, RZ, R5.reuse, R14 ;  /* 0x00000005ff0e7219 */ /* 0x080fe8000001160e */
[----:B------:R-:W-:Y:S02]  /*5f20*/  ISETP.GE.OR P0, PT, R3, R12, P0 ;  /* 0x0000000c0300720c */ /* 0x000fe40000706670 */
[----:B------:R-:W-:Y:S05]  /*5f30*/  SEL R15, R9, R14, !P2 ;  /* 0x0000000e090f7207 */ /* 0x000fea0005000000 */
[----:B------:R-:W-:Y:S04]  /*5f40*/  IMAD.MOV R14, RZ, RZ, -R15 ;  /* 0x000000ffff0e7224 */ /* 0x000fe800078e0a0f */
[----:B------:R-:W-:Y:S02]  /*5f50*/  IMAD R14, R40, R14, R9 ;  /* 0x0000000e280e7224 */ /* 0x000fe400078e0209 */
[C---:B------:R-:W-:Y:S05]  /*5f60*/  @!P0 IMAD.HI.U32 R10, R3.reuse, R4, RZ ;  /* 0x00000004030a8227 */ /* 0x040fea00078e00ff */
[----:B------:R-:W-:Y:S04]  /*5f70*/  @!P0 SHF.R.U32.HI R10, RZ, R5, R10 ;  /* 0x00000005ff0a8219 */ /* 0x000fe8000001160a */
[----:B------:R-:W-:Y:S01]  /*5f80*/  @!P0 SEL R0, R3, R10, !P2 ;  /* 0x0000000a03008207 */ /* 0x000fe20005000000 */
[----:B------:R-:W-:Y:S03]  /*5f90*/  IMAD.MOV R10, RZ, RZ, -R3 ;  /* 0x000000ffff0a7224 */ /* 0x000fe600078e0a03 */
[----:B------:R-:W-:Y:S01]  /*5fa0*/  @!P0 IADD3 R15, PT, PT, R15, -R0, RZ ;  /* 0x800000000f0f8210 */ /* 0x000fe20007ffe0ff */
[----:B------:R-:W-:Y:S01]  /*5fb0*/  @!P0 IMAD R0, R11, R14, R0 ;  /* 0x0000000e0b008224 */ /* 0x000fe200078e0200 */
[----:B------:R-:W-:Y:S01]  /*5fc0*/  IADD3 R11, PT, PT, -R9, RZ, RZ ;  /* 0x000000ff090b7210 */ /* 0x000fe20007ffe1ff */
[----:B------:R-:W-:Y:S02]  /*5fd0*/  IMAD R13, R2, R10, R13 ;  /* 0x0000000a020d7224 */ /* 0x000fe400078e020d */
[----:B------:R-:W-:Y:S02]  /*5fe0*/  @!P0 IMAD R9, R15, R40, R3 ;  /* 0x000000280f098224 */ /* 0x000fe400078e0203 */
[----:B------:R-:W-:Y:S02]  /*5ff0*/  @!P0 IMAD.MOV.U32 R3, RZ, RZ, R0 ;  /* 0x000000ffff038224 */ /* 0x000fe400078e0000 */
[----:B------:R-:W-:Y:S02]  /*6000*/  IMAD R8, R6, R11, R8 ;  /* 0x0000000b06087224 */ /* 0x000fe400078e0208 */
[----:B------:R-:W-:Y:S02]  /*6010*/  IMAD R13, R3, R2, R13 ;  /* 0x00000002030d7224 */ /* 0x000fe400078e020d */
[----:B------:R-:W-:Y:S02]  /*6020*/  IMAD R8, R9, R6, R8 ;  /* 0x0000000609087224 */ /* 0x000fe400078e0208 */
.L_x_120:
[----:B------:R-:W-:Y:S05]  /*6030*/  BRA.U UP1, `(.L_x_121) ;  /* 0x0000000101107547 */ /* 0x000fea000b800000 */
[----:B------:R-:W-:Y:S04]  /*6040*/  MOV R0, UR13 ;  /* 0x0000000d00007c02 */ /* 0x000fe80008000f00 */
[----:B------:R-:W-:Y:S04]  /*6050*/  SHF.L.U32 R3, R0, 0x1f, RZ ;  /* 0x0000001f00037819 */ /* 0x000fe800000006ff */
[----:B------:R-:W1:Y:S02]  /*6060*/  SYNCS.PHASECHK.TRANS64.TRYWAIT P0, [UR6+0x378], R3 ;  /* 0x00037803ff0075a7 */ /* 0x000e640008001106 */
[----:B-1----:R-:W-:Y:S05]  /*6070*/  @!P0 BRA `(.L_x_122) ;  /* 0x0000003800e88947 */ /* 0x002fea0003800000 */
.L_x_121:
[----:B------:R-:W-:Y:S05]  /*6080*/  BRA.U !UP3, `(.L_x_123) ;  /* 0x000000010b347547 */ /* 0x000fea000b800000 */
[----:B------:R-:W-:Y:S01]  /*6090*/  UPLOP3.LUT UP0, UPT, UPT, UPT, UP2, 0x80, 0x8 ;  /* 0x000000000008789c */ /* 0x000fe20003f0f020 */
[----:B-1----:R-:W-:Y:S02]  /*60a0*/  HFMA2 R0, -RZ, RZ, 0, 5.9604644775390625e-08 ;  /* 0x00000001ff007431 */ /* 0x002fe400000001ff */
[----:B------:R-:W-:Y:S03]  /*60b0*/  IMAD.MOV.U32 R96, RZ, RZ, 0x1 ;  /* 0x00000001ff607424 */ /* 0x000fe600078e00ff */
[----:B------:R-:W-:Y:S05]  /*60c0*/  PLOP3.LUT P0, PT, PT, PT, UP0, 0x80, 0x8 ;  /* 0x000000000008781c */ /* 0x000fea0003f0f008 */
[----:B------:R-:W1:Y:S01]  /*60d0*/  @UP0 LDCU.64 UR8, c[0x0][0x888] ;  /* 0x00011100ff0807ac */ /* 0x000e620008000a00 */
[----:B------:R-:W-:Y:S07]  /*60e0*/  @UP0 UIMAD UR7, UR36, UR4, URZ ;  /* 0x00000004240702a4 */ /* 0x000fee000f8e02ff */
[----:B------:R-:W-:Y:S01]  /*60f0*/  @!P0 PRMT R96, R0, 0x7610, R96 ;  /* 0x0000761000608816 */ /* 0x000fe20000000060 */
[----:B-1----:R-:W-:Y:S03]  /*6100*/  @UP0 UIMAD.WIDE UR8, UR7, 0x4, UR8 ;  /* 0x00000004070808a5 */ /* 0x002fe6000f8e0208 */
[----:B------:R-:W1:Y:S03]  /*6110*/  @!UP0 LDCU UR7, c[0x0][0x880] ;  /* 0x00011000ff0787ac */ /* 0x000e660008000800 */
[----:B------:R-:W-:Y:S01]  /*6120*/  IMAD.U32 R10, RZ, RZ, UR8 ;  /* 0x00000008ff0a7e24 */ /* 0x000fe2000f8e00ff */
[----:B------:R-:W-:Y:S05]  /*6130*/  MOV R11, UR9 ;  /* 0x00000009000b7c02 */ /* 0x000fea0008000f00 */
[----:B-----5:R3:W5:Y:S02]  /*6140*/  @P0 LDG.E R49, desc[UR40][R10.64] ;  /* 0x000000280a310981 */ /* 0x020764000c1e1900 */
[----:B-1-3--:R-:W-:Y:S07]  /*6150*/  @!P0 IMAD.U32 R49, RZ, RZ, UR7 ;  /* 0x00000007ff318e24 */ /* 0x00afee000f8e00ff */
.L_x_123:
[----:B-----5:R-:W-:Y:S01]  /*6160*/  @!P4 FSETP.EQ.AND P5, PT, R49, RZ, PT ;  /* 0x000000ff3100c20b */ /* 0x020fe20003fa2000 */
[----:B------:R-:W-:Y:S01]  /*6170*/  @!UPT UIADD3 URZ, UPT, UPT, URZ, URZ, URZ ;  /* 0x000000fffffff290 */ /* 0x000fe2000fffe0ff */
[----:B------:R-:W-:Y:S11]  /*6180*/  @!P4 BRA `(.L_x_124) ;  /* 0x000000000014c947 */ /* 0x000ff60003800000 */
[----:B------:R-:W-:Y:S02]  /*6190*/  LOP3.LUT P0, RZ, R96, 0xff, RZ, 0xc0, !PT ;  /* 0x000000ff60ff7812 */ /* 0x000fe4000780c0ff */
[----:B------:R-:W-:Y:S04]  /*61a0*/  PLOP3.LUT P5, PT, PT, PT, UP0, 0x80, 0x8 ;  /* 0x000000000008781c */ /* 0x000fe80003faf008 */
[----:B------:R-:W-:Y:S07]  /*61b0*/  PLOP3.LUT P5, PT, P5, PT, PT, 0x8, 0x80 ;  /* 0x000000000080781c */ /* 0x000fee0002fae170 */
[----:B------:R-:W-:Y:S11]  /*61c0*/  @P0 FSETP.EQ.AND P5, PT, R49, RZ, PT ;  /* 0x000000ff3100020b */ /* 0x000ff60003fa2000 */
[----:B------:R-:W-:Y:S02]  /*61d0*/  @!UPT UIADD3 URZ, UPT, UPT, URZ, URZ, URZ ;  /* 0x000000fffffff290 */ /* 0x000fe4000fffe0ff */
.L_x_124:
[----:B------:R-:W3:Y:S01]  /*61e0*/  SYNCS.PHASECHK.TRANS64.TRYWAIT P4, [UR6+0x368], R26 ;  /* 0x0003681aff0075a7 */ /* 0x000ee20008081106 */
[----:B------:R-:W-:Y:S01]  /*61f0*/  @P3 SHF.R.U32.HI R27, RZ, 0x10, R21 ;  /* 0x00000010ff1b3819 */ /* 0x000fe20000011615 */
[----:B------:R-:W-:Y:S01]  /*6200*/  VIADD R29, R29, 0x1 ;  /* 0x000000011d1d7836 */ /* 0x000fe20000000000 */
[----:B------:R-:W5:Y:S08]  /*6210*/  LDC.64 R14, c[0x0][0xb10] ;  /* 0x0002c400ff0e7b82 */ /* 0x000f700000000a00 */
[----:B------:R-:W2:Y:S08]  /*6220*/  LDC.64 R10, c[0x0][0xb18] ;  /* 0x0002c600ff0a7b82 */ /* 0x000eb00000000a00 */
[----:B-1----:R-:W1:Y:S08]  /*6230*/  @!P1 LDC R0, c[0x0][0xb20] ;  /* 0x0002c800ff009b82 */ /* 0x002e700000000800 */
[----:B------:R-:W4:Y:S01]  /*6240*/  @!P1 LDC R3, c[0x0][0xb0c] ;  /* 0x0002c300ff039b82 */ /* 0x000f220000000800 */
[----:B-----5:R-:W-:Y:S05]  /*6250*/  @!P1 IMAD.HI.U32 R14, R13, R14, RZ ;  /* 0x0000000e0d0e9227 */ /* 0x020fea00078e00ff */
[----:B------:R-:W-:Y:S01]  /*6260*/  @!P1 SHF.R.U32.HI R14, RZ, R15, R14 ;  /* 0x0000000fff0e9219 */ /* 0x000fe2000001160e */
[----:B--2---:R-:W-:Y:S01]  /*6270*/  @!P1 IMAD.HI.U32 R11, R8, R11, RZ ;  /* 0x0000000b080b9227 */ /* 0x004fe200078e00ff */
[----:B------:R-:W-:Y:S04]  /*6280*/  @!P1 ISETP.NE.AND P0, PT, R10, 0x1, PT ;  /* 0x000000010a00980c */ /* 0x000fe80003f05270 */
[----:B-1----:R-:W-:Y:S02]  /*6290*/  @!P1 SHF.R.U32.HI R9, RZ, R0, R11 ;  /* 0x00000000ff099219 */ /* 0x002fe4000001160b */
[----:B----4-:R-:W-:Y:S02]  /*62a0*/  @!P1 ISETP.NE.AND P2, PT, R3, 0x1, PT ;  /* 0x000000010300980c */ /* 0x010fe40003f45270 */
[----:B------:R-:W-:Y:S02]  /*62b0*/  @!P1 SEL R9, R8, R9, !P0 ;  /* 0x0000000908099207 */ /* 0x000fe40004000000 */
[----:B------:R-:W-:Y:S02]  /*62c0*/  ELECT P0, URZ, PT ;  /* 0x0000000000ff782f */ /* 0x000fe40003800000 */
[----:B------:R-:W-:Y:S05]  /*62d0*/  @!P1 SEL R14, R13, R14, !P2 ;  /* 0x0000000e0d0e9207 */ /* 0x000fea0005000000 */
[----:B------:R-:W-:Y:S02]  /*62e0*/  @!P1 IMAD.IADD R0, R9, 0x1, -R14 ;  /* 0x0000000109009824 */ /* 0x000fe400078e0a0e */
[----:B------:R-:W-:Y:S02]  /*62f0*/  @!P1 IMAD.IADD R9, R14, 0x1, -R9 ;  /* 0x000000010e099824 */ /* 0x000fe400078e0a09 */
[----:B------:R-:W-:Y:S02]  /*6300*/  @!P1 IMAD R13, R0, R3, R13 ;  /* 0x00000003000d9224 */ /* 0x000fe400078e020d */
[----:B------:R-:W-:Y:S01]  /*6310*/  @!P1 IMAD R8, R9, R10, R8 ;  /* 0x0000000a09089224 */ /* 0x000fe200078e0208 */
[----:B---3--:R-:W-:Y:S06]  /*6320*/  @!P4 BRA `(.L_x_125) ;  /* 0x000000380054c947 */ /* 0x008fec0003800000 */
.L_x_276:
[----:B------:R-:W-:Y:S01]  /*6330*/  PLOP3.LUT P5, PT, P5, P0, PT, 0xf2, 0x2f ;  /* 0x00000000002f781c */ /* 0x000fe20002fa1e72 */
[----:B------:R-:W-:Y:S01]  /*6340*/  UMOV UR14, 0x0 ;  /* 0x00000000000e7882 */ /* 0x000fe20000000000 */
[----:B------:R-:W-:Y:S01]  /*6350*/  LOP3.LUT R30, R30, 0x1, RZ, 0x3c, !PT ;  /* 0x000000011e1e7812 */ /* 0x000fe200078e3cff */
[----:B------:R-:W-:Y:S01]  /*6360*/  UMOV UR15, 0x10000000 ;  /* 0x10000000000f7882 */ /* 0x000fe20000000000 */
[----:B------:R-:W-:Y:S01]  /*6370*/  UMOV UR12, UR36 ;  /* 0x00000024000c7c82 */ /* 0x000fe20008000000 */
[----:B------:R-:W-:Y:S08]  /*6380*/  @P3 R2UR UR36, R27 ;  /* 0x000000001b2432ca */ /* 0x000ff000000e0000 */
[----:B-1----:R-:W-:Y:S01]  /*6390*/  @!P5 IADD3 R3, P0, PT, R32, 0x580, RZ ;  /* 0x000005802003d810 */ /* 0x002fe20007f1e0ff */
[----:B------:R-:W-:Y:S01]  /*63a0*/  @!P5 IMAD.SHL.U32 R91, R91, 0x40, RZ ;  /* 0x000000405b5bd824 */ /* 0x000fe200078e00ff */
[----:B------:R-:W-:Y:S01]  /*63b0*/  VOTEU.ALL UP1, P5 ;  /* 0x0000000000ff7886 */ /* 0x000fe20002820000 */
[----:B------:R-:W-:Y:S01]  /*63c0*/  @!P5 IMAD.SHL.U32 R97, R97, 0x40, RZ ;  /* 0x000000406161d824 */ /* 0x000fe200078e00ff */
[----:B------:R-:W-:Y:S01]  /*63d0*/  @!P5 R2UR UR8, R3 ;  /* 0x000000000308d2ca */ /* 0x000fe200000e0000 */
[----:B------:R-:W-:Y:S01]  /*63e0*/  @!P5 IMAD.X R0, RZ, RZ, R33, P0 ;  /* 0x000000ffff00d224 */ /* 0x000fe200000e0621 */
[----:B------:R-:W-:Y:S01]  /*63f0*/  @!P5 R2UR UR10, R91 ;  /* 0x000000005b0ad2ca */ /* 0x000fe200000e0000 */
[----:B------:R-:W-:Y:S01]  /*6400*/  @!UP1 UIADD3 UR9, UPT, UPT, UR6, 0x360, URZ ;  /* 0x0000036006099890 */ /* 0x000fe2000fffe0ff */
[----:B------:R-:W-:Y:S01]  /*6410*/  @!P5 R2UR UR11, R97 ;  /* 0x00000000610bd2ca */ /* 0x000fe200000e0000 */
[----:B------:R-:W-:Y:S01]  /*6420*/  IMAD.IADD R91, R8, 0x1, R79 ;  /* 0x00000001085b7824 */ /* 0x000fe200078e024f */
[----:B------:R-:W-:Y:S01]  /*6430*/  @!P5 R2UR UR7, R0 ;  /* 0x000000000007d2ca */ /* 0x000fe200000e0000 */
[----:B------:R-:W-:Y:S01]  /*6440*/  IMAD.IADD R97, R13, 0x1, R90 ;  /* 0x000000010d617824 */ /* 0x000fe200078e025a */
[C---:B------:R-:W-:Y:S04]  /*6450*/  ISETP.NE.AND P0, PT, R29.reuse, 0x2, PT ;  /* 0x000000021d00780c */ /* 0x040fe80003f05270 */
[----:B------:R-:W-:Y:S01]  /*6460*/  SEL R3, RZ, 0x1, P0 ;  /* 0x00000001ff037807 */ /* 0x000fe20000000000 */
[----:B------:R-:W-:Y:S01]  /*6470*/  IMAD.U32 R10, RZ, RZ, UR8 ;  /* 0x00000008ff0a7e24 */ /* 0x000fe2000f8e00ff */
[----:B------:R-:W-:Y:S01]  /*6480*/  @!UP1 UIADD3 UR8, UPT, UPT, UR6, 0x600, URZ ;  /* 0x0000060006089890 */ /* 0x000fe2000fffe0ff */
[----:B------:R-:W-:Y:S01]  /*6490*/  SEL R29, R29, RZ, P0 ;  /* 0x000000ff1d1d7207 */ /* 0x000fe20000000000 */
[----:B------:R-:W-:Y:S01]  /*64a0*/  VOTEU.ALL UP1, P5 ;  /* 0x0000000000ff7886 */ /* 0x000fe20002820000 */
[----:B------:R-:W-:Y:S02]  /*64b0*/  LOP3.LUT R28, R28, R3, RZ, 0x3c, !PT ;  /* 0x000000031c1c7212 */ /* 0x000fe400078e3cff */
[----:B------:R-:W-:Y:S01]  /*64c0*/  IMAD.U32 R11, RZ, RZ, UR7 ;  /* 0x00000007ff0b7e24 */ /* 0x000fe2000f8e00ff */
[----:B------:R-:W-:Y:S04]  /*64d0*/  @!P5 R2UR UR16, R10 ;  /* 0x000000000a10d2ca */ /* 0x000fe800000e0000 */
[----:B------:R-:W-:Y:S11]  /*64e0*/  @!P5 R2UR UR17, R11 ;  /* 0x000000000b11d2ca */ /* 0x000ff600000e0000 */
[----:B------:R-:W-:Y:S02]  /*64f0*/  @!UPT UIADD3 URZ, UPT, UPT, URZ, URZ, URZ ;  /* 0x000000fffffff290 */ /* 0x000fe4000fffe0ff */
[----:B------:R3:W-:Y:S01]  /*6500*/  @!UP1 UTMALDG.3D [UR8], [UR16], desc[UR14] ;  /* 0x00000e08100095b4 */ /* 0x0007e20008011000 */
[----:B------:R3:W-:Y:S01]  /*6510*/  @!P5 SYNCS.ARRIVE.TRANS64.RED.A0TR RZ, [UR6+0x360], R25 ;  /* 0x00036019ffffd9a7 */ /* 0x0007e20008300406 */
[----:B------:R-:W-:Y:S01]  /*6520*/  UPLOP3.LUT UP1, UPT, UPT, UPT, UPT, 0x80, 0x8 ;  /* 0x000000000008789c */ /* 0x000fe20003f2f070 */
[----:B------:R-:W-:Y:S01]  /*6530*/  SYNCS.ARRIVE.TRANS64.RED.A1T0 RZ, [UR37], RZ ;  /* 0x000000ffffff79a7 */ /* 0x000fe20008100425 */
[----:B------:R-:W-:Y:S09]  /*6540*/  @P3 BRA `(.L_x_126) ;  /* 0xfffffff400b43947 */ /* 0x000ff2000383ffff */
[----:B------:R-:W-:Y:S07]  /*6550*/  MOV R0, UR6 ;  /* 0x0000000600007c02 */ /* 0x000fee0008000f00 */
.L_x_127:
[----:B-1----:R-:W-:-:S04]  /*6560*/  SHF.L.U32 R3, R30, 0x1f, RZ ;  /* 0x0000001f1e037819 */ /* 0x002fc800000006ff */
[----:B------:R1:W2:Y:S03]  /*6570*/  SYNCS.PHASECHK.TRANS64.TRYWAIT P0, [R0+URZ+0x368], R3 ;  /* 0x00036803000075a7 */ /* 0x0002a600080011ff */
[----:B--2---:R-:W-:Y:S05]  /*6580*/  @!P0 NANOSLEEP.SYNCS 0x989680 ;  /* 0x009896800000895d */ /* 0x004fea0003900000 */
[----:B------:R-:W2:Y:S02]  /*6590*/  @!P0 SYNCS.PHASECHK.TRANS64 P0, [R0+URZ+0x368], R3 ;  /* 0x00036803000085a7 */ /* 0x000ea400080010ff */
[----:B--23--:R-:W-:Y:S05]  /*65a0*/  @P0 EXIT ;  /* 0x000000000000094d */ /* 0x00cfea0003800000 */
[----:B------:R-:W-:Y:S05]  /*65b0*/  BRA `(.L_x_127) ;  /* 0xfffffffc00e87947 */ /* 0x000fea000383ffff */
.L_x_118:
[----:B------:R-:W-:-:S06]  /*65c0*/  UISETP.GE.AND UP1, UPT, UR8, 0x4, UPT ;  /* 0x000000040800788c */ /* 0x000fcc000bf26270 */
[----:B------:R-:W-:-:S13]  /*65d0*/  PLOP3.LUT P0, PT, PT, PT, UP1, 0x80, 0x8 ;  /* 0x000000000008781c */ /* 0x000fda0003f0f018 */
[----:B------:R-:W-:Y:S05]  /*65e0*/  @!P0 EXIT ;  /* 0x000000000000894d */ /* 0x000fea0003800000 */
[----:B------:R-:W-:Y:S01]  /*65f0*/  BAR.SYNC.DEFER_BLOCKING 0x6, 0xa0 ;  /* 0x0182800000007b1d */ /* 0x000fe20000010000 */
[C---:B------:R-:W-:Y:S02]  /*6600*/  IMAD.SHL.U32 R5, R101.reuse, 0x40, RZ ;  /* 0x0000004065057824 */ /* 0x040fe400078e00ff */
[----:B------:R-:W-:Y:S02]  /*6610*/  HFMA2 R111, -RZ, RZ, 0, 0 ;  /* 0x00000000ff6f7431 */ /* 0x000fe400000001ff */
[C---:B------:R-:W-:Y:S01]  /*6620*/  IMAD.SHL.U32 R0, R101.reuse, 0x20, RZ ;  /* 0x0000002065007824 */ /* 0x040fe200078e00ff */
[----:B------:R-:W-:Y:S01]  /*6630*/  CS2R R106, SRZ ;  /* 0x00000000006a7805 */ /* 0x000fe2000001ff00 */
[----:B------:R-:W-:Y:S01]  /*6640*/  IMAD.SHL.U32 R2, R101, 0x2, RZ ;  /* 0x0000000265027824 */ /* 0x000fe200078e00ff */
[----:B------:R-:W-:Y:S01]  /*6650*/  UMOV UR43, 0x400 ;  /* 0x00000400002b7882 */ /* 0x000fe20000000000 */
[----:B------:R-:W1:Y:S01]  /*6660*/  LDC R99, c[0x0][0x370] ;  /* 0x0000dc00ff637b82 */ /* 0x000e620000000800 */
[----:B------:R-:W-:Y:S01]  /*6670*/  ULEA UR43, UR37, UR43, 0x18 ;  /* 0x0000002b252b7291 */ /* 0x000fe2000f8ec0ff */
[----:B------:R-:W-:Y:S01]  /*6680*/  LOP3.LUT R7, R5, 0x180, RZ, 0xc0, !PT ;  /* 0x0000018005077812 */ /* 0x000fe200078ec0ff */
[C---:B------:R-:W-:Y:S01]  /*6690*/  IMAD.SHL.U32 R103, R101.reuse, 0x8, RZ ;  /* 0x0000000865677824 */ /* 0x040fe200078e00ff */
[----:B------:R-:W-:Y:S01]  /*66a0*/  LOP3.LUT R0, R0, 0xc00, RZ, 0xc0, !PT ;  /* 0x00000c0000007812 */ /* 0x000fe200078ec0ff */
[----:B------:R-:W-:Y:S01]  /*66b0*/  IMAD.U32 R46, R101, 0x10000, RZ ;  /* 0x00010000652e7824 */ /* 0x000fe200078e00ff */
[----:B------:R-:W-:Y:S01]  /*66c0*/  LOP3.LUT R2, R7, 0x20, R2, 0xf8, !PT ;  /* 0x0000002007027812 */ /* 0x000fe200078ef802 */
[----:B------:R-:W-:Y:S01]  /*66d0*/  UIADD3 UR4, UPT, UPT, UR43, 0x1600, URZ ;  /* 0x000016002b047890 */ /* 0x000fe2000fffe0ff */
[----:B------:R-:W2:Y:S01]  /*66e0*/  LDC R42, c[0x0][0xb0c] ;  /* 0x0002c300ff2a7b82 */ /* 0x000ea20000000800 */
[----:B------:R-:W-:Y:S01]  /*66f0*/  LOP3.LUT R0, R0, 0x40, R5, 0xf8, !PT ;  /* 0x0000004000007812 */ /* 0x000fe200078ef805 */
[----:B------:R-:W-:Y:S01]  /*6700*/  IMAD.MOV.U32 R44, RZ, RZ, RZ ;  /* 0x000000ffff2c7224 */ /* 0x000fe200078e00ff */
[----:B------:R-:W-:Y:S01]  /*6710*/  LOP3.LUT R103, R2, 0x30, R103, 0x78, !PT ;  /* 0x0000003002677812 */ /* 0x000fe200078e7867 */
[----:B------:R-:W-:Y:S01]  /*6720*/  IMAD.MOV.U32 R108, RZ, RZ, RZ ;  /* 0x000000ffff6c7224 */ /* 0x000fe200078e00ff */
[----:B------:R-:W-:Y:S01]  /*6730*/  LOP3.LUT R0, R0, 0x200, R5, 0xf8, !PT ;  /* 0x0000020000007812 */ /* 0x000fe200078ef805 */
[----:B------:R-:W-:Y:S01]  /*6740*/  IMAD.SHL.U32 R5, R101, 0x10, RZ ;  /* 0x0000001065057824 */ /* 0x000fe200078e00ff */
[----:B------:R-:W-:Y:S01]  /*6750*/  LOP3.LUT R46, R46, 0x600000, RZ, 0xc0, !PT ;  /* 0x006000002e2e7812 */ /* 0x000fe200078ec0ff */
[----:B------:R-:W4:Y:S01]  /*6760*/  LDC R98, c[0x0][0xb20] ;  /* 0x0002c800ff627b82 */ /* 0x000f220000000800 */
[----:B------:R-:W3:Y:S01]  /*6770*/  LDS R3, [UR43+0x430] ;  /* 0x0004302bff037984 */ /* 0x000ee20008000800 */
[----:B------:R-:W-:Y:S01]  /*6780*/  LOP3.LUT R103, R0, R103, RZ, 0xfc, !PT ;  /* 0x0000006700677212 */ /* 0x000fe200078efcff */
[----:B------:R-:W-:Y:S01]  /*6790*/  IMAD.U32 R109, RZ, RZ, UR4 ;  /* 0x00000004ff6d7e24 */ /* 0x000fe2000f8e00ff */
[----:B------:R-:W-:Y:S01]  /*67a0*/  LOP3.LUT R5, R5, 0x20, RZ, 0xc0, !PT ;  /* 0x0000002005057812 */ /* 0x000fe200078ec0ff */
[----:B------:R-:W1:Y:S01]  /*67b0*/  LDCU.64 UR46, c[0x0][0x348] ;  /* 0x00006900ff2e77ac */ /* 0x000e620008000a00 */
[----:B------:R-:W-:-:S02]  /*67c0*/  IADD3 R102, PT, PT, R103, UR43, RZ ;  /* 0x0000002b67667c10 */ /* 0x000fc4000fffe0ff */
[----:B------:R-:W1:Y:S01]  /*67d0*/  LDC R41, c[0x0][0xb30] ;  /* 0x0002cc00ff297b82 */ /* 0x000e620000000800 */
[----:B------:R-:W1:Y:S01]  /*67e0*/  LDCU.64 UR38, c[0x0][0x888] ;  /* 0x00011100ff2677ac */ /* 0x000e620008000a00 */
[----:B------:R-:W-:Y:S01]  /*67f0*/  IADD3 R102, PT, PT, -R5, 0x600, R102 ;  /* 0x0000060005667810 */ /* 0x000fe20007ffe166 */
[----:B------:R-:W-:-:S05]  /*6800*/  UIADD3 UR42, UPT, UPT, UR43, 0x600, URZ ;  /* 0x000006002b2a7890 */ /* 0x000fca000fffe0ff */
[----:B------:R-:W1:Y:S08]  /*6810*/  LDC.64 R88, c[0x0][0xb10] ;  /* 0x0002c400ff587b82 */ /* 0x000e700000000a00 */
[----:B------:R-:W1:Y:S08]  /*6820*/  LDC.64 R38, c[0x0][0xb18] ;  /* 0x0002c600ff267b82 */ /* 0x000e700000000a00 */
[----:B------:R-:W1:Y:S08]  /*6830*/  LDC.64 R84, c[0x0][0x888] ;  /* 0x00022200ff547b82 */ /* 0x000e700000000a00 */
[----:B------:R-:W1:Y:S01]  /*6840*/  LDC.64 R36, c[0x0][0xb28] ;  /* 0x0002ca00ff247b82 */ /* 0x000e620000000a00 */
[----:B---3--:R-:W-:-:S07]  /*6850*/  IMAD.IADD R46, R3, 0x1, R46 ;  /* 0x00000001032e7824 */ /* 0x008fce00078e022e */
[----:B------:R-:W3:Y:S08]  /*6860*/  LDC.64 R86, c[0x0][0x890] ;  /* 0x00022400ff567b82 */ /* 0x000ef00000000a00 */
[----:B------:R-:W1:Y:S08]  /*6870*/  LDC.64 R82, c[0x0][0x8b0] ;  /* 0x00022c00ff527b82 */ /* 0x000e700000000a00 */
[----:B------:R-:W1:Y:S08]  /*6880*/  LDC.64 R80, c[0x0][0x8a8] ;  /* 0x00022a00ff507b82 */ /* 0x000e700000000a00 */
[----:B--2-4-:R-:W1:Y:S02]  /*6890*/  LDC R100, c[0x0][0x374] ;  /* 0x0000dd00ff647b82 */ /* 0x014e640000000800 */
.L_x_145:
[----:B------:R-:W-:Y:S02]  /*68a0*/  LEA R0, R111, UR43, 0x3 ;  /* 0x0000002b6f007c11 */ /* 0x000fe4000f8e18ff */
[----:B------:R-:W-:Y:S02]  /*68b0*/  SHF.L.U32 R3, R107, 0x1f, RZ ;  /* 0x0000001f6b037819 */ /* 0x000fe400000006ff */
[----:B------:R-:W-:Y:S02]  /*68c0*/  LEA R16, R111, UR43, 0x4 ;  /* 0x0000002b6f107c11 */ /* 0x000fe4000f8e20ff */
[----:B--2---:R-:W2:Y:S02]  /*68d0*/  SYNCS.PHASECHK.TRANS64.TRYWAIT P0, [R0+URZ+0x380], R3 ;  /* 0x00038003000075a7 */ /* 0x004ea400080011ff */
[----:B-12---:R-:W-:Y:S05]  /*68e0*/  @!P0 BRA `(.L_x_128) ;  /* 0x0000003000fc8947 */ /* 0x006fea0003800000 */
.L_x_277:
[----:B------:R-:W4:Y:S01]  /*68f0*/  LDC.64 R12, c[0x0][0xb10] ;  /* 0x0002c400ff0c7b82 */ /* 0x000f220000000a00 */
[----:B------:R-:W3:Y:S01]  /*6900*/  LDS.128 R16, [R16+0x410] ;  /* 0x0004100010107984 */ /* 0x000ee20000000c00 */
[----:B-1----:R-:W-:Y:S01]  /*6910*/  ISETP.NE.AND P1, PT, R41, 0x1, PT ;  /* 0x000000012900780c */ /* 0x002fe20003f25270 */
[----:B--2---:R-:W-:Y:S01]  /*6920*/  VIADD R0, R0, 0x390 ;  /* 0x0000039000007836 */ /* 0x004fe20000000000 */
[----:B------:R-:W-:Y:S04]  /*6930*/  ISETP.GE.AND P0, PT, R40, 0x1, PT ;  /* 0x000000012800780c */ /* 0x000fe80003f06270 */
[----:B------:R-:W1:Y:S01]  /*6940*/  LDC.64 R10, c[0x0][0xb18] ;  /* 0x0002c600ff0a7b82 */ /* 0x000e620000000a00 */
[----:B------:R-:W-:Y:S01]  /*6950*/  PRMT R0, RZ, 0x654, R0 ;  /* 0x00000654ff007816 */ /* 0x000fe20000000000 */
[----:B------:R-:W-:Y:S01]  /*6960*/  @!PT LDS RZ, [RZ] ;  /* 0x00000000fffff984 */ /* 0x000fe20000000800 */
[----:B------:R-:W-:Y:S01]  /*6970*/  @!PT LDS RZ, [RZ] ;  /* 0x00000000fffff984 */ /* 0x000fe20000000800 */
[----:B------:R-:W-:Y:S01]  /*6980*/  @!PT LDS RZ, [RZ] ;  /* 0x00000000fffff984 */ /* 0x000fe20000000800 */
[----:B------:R-:W-:Y:S01]  /*6990*/  @!PT LDS RZ, [RZ] ;  /* 0x00000000fffff984 */ /* 0x000fe20000000800 */
[----:B------:R2:W-:Y:S06]  /*69a0*/  MEMBAR.ALL.CTA ;  /* 0x0000000000007992 */ /* 0x0005ec0000008000 */
[----:B--2---:R-:W2:Y:S01]  /*69b0*/  FENCE.VIEW.ASYNC.S ;  /* 0x00000000000073c6 */ /* 0x004ea20000000000 */
[----:B------:R-:W1:Y:S08]  /*69c0*/  @!P1 LDC R14, c[0x0][0xb20] ;  /* 0x0002c800ff0e9b82 */ /* 0x000e700000000800 */
[----:B------:R-:W1:Y:S01]  /*69d0*/  @!P1 LDC R9, c[0x0][0xb0c] ;  /* 0x0002c300ff099b82 */ /* 0x000e620000000800 */
[----:B--2---:R2:W-:Y:S01]  /*69e0*/  SYNCS.ARRIVE.TRANS64.RED.A1T0 RZ, [R0+URZ], RZ ;  /* 0x000000ff00ff79a7 */ /* 0x0045e200081004ff */
[----:B---3--:R-:W-:Y:S04]  /*69f0*/  LOP3.LUT P4, RZ, R18, 0x1, RZ, 0xc0, !PT ;  /* 0x0000000112ff7812 */ /* 0x008fe8000788c0ff */
[----:B------:R-:W-:Y:S09]  /*6a00*/  P2R R110, PR, RZ, 0x10 ;  /* 0x00000010ff6e7803 */ /* 0x000ff20000000000 */
[----:B------:R-:W-:Y:S02]  /*6a10*/  @P4 MOV R45, R16 ;  /* 0x00000010002d4202 */ /* 0x000fe40000000f00 */
[----:B------:R-:W-:Y:S01]  /*6a20*/  @P4 LOP3.LUT R43, R17, 0xffff, RZ, 0xc0, !PT ;  /* 0x0000ffff112b4812 */ /* 0x000fe200078ec0ff */
[----:B--2-4-:R-:W-:Y:S06]  /*6a30*/  @!P0 BRA `(.L_x_129) ;  /* 0x0000000000a48947 */ /* 0x014fec0003800000 */
[----:B------:R-:W-:Y:S01]  /*6a40*/  IMAD.HI.U32 R21, R100, R39, RZ ;  /* 0x0000002764157227 */ /* 0x000fe200078e00ff */
[----:B------:R-:W-:Y:S02]  /*6a50*/  ISETP.NE.AND P0, PT, R38, 0x1, PT ;  /* 0x000000012600780c */ /* 0x000fe40003f05270 */
[----:B------:R-:W-:Y:S01]  /*6a60*/  ISETP.NE.AND P2, PT, R40, 0x1, PT ;  /* 0x000000012800780c */ /* 0x000fe20003f45270 */
[----:B------:R-:W-:Y:S01]  /*6a70*/  IMAD.HI.U32 R20, R99, R88, RZ ;  /* 0x0000005863147227 */ /* 0x000fe200078e00ff */
[----:B------:R-:W-:Y:S02]  /*6a80*/  SHF.R.U32.HI R21, RZ, R98, R21 ;  /* 0x00000062ff157219 */ /* 0x000fe40000011615 */
[----:B------:R-:W-:Y:S01]  /*6a90*/  ISETP.NE.AND P3, PT, R42, 0x1, PT ;  /* 0x000000012a00780c */ /* 0x000fe20003f65270 */
[----:B------:R-:W-:Y:S01]  /*6aa0*/  IMAD.HI.U32 R24, R45, R88, RZ ;  /* 0x000000582d187227 */ /* 0x000fe200078e00ff */
[----:B------:R-:W-:Y:S02]  /*6ab0*/  SHF.R.U32.HI R20, RZ, R89, R20 ;  /* 0x00000059ff147219 */ /* 0x000fe40000011614 */
[----:B------:R-:W-:Y:S01]  /*6ac0*/  SEL R3, R100, R21, !P0 ;  /* 0x0000001564037207 */ /* 0x000fe20004000000 */
[----:B------:R-:W-:Y:S01]  /*6ad0*/  IMAD.HI.U32 R21, R43, R39, RZ ;  /* 0x000000272b157227 */ /* 0x000fe200078e00ff */
[----:B------:R-:W-:Y:S02]  /*6ae0*/  SEL R7, R99, R20, !P3 ;  /* 0x0000001463077207 */ /* 0x000fe40005800000 */
[----:B------:R-:W-:Y:S01]  /*6af0*/  SHF.R.U32.HI R24, RZ, R89, R24 ;  /* 0x00000059ff187219 */ /* 0x000fe20000011618 */
[-C--:B------:R-:W-:Y:S04]  /*6b00*/  IMAD.HI.U32 R20, R3, R36.reuse, RZ ;  /* 0x0000002403147227 */ /* 0x080fe800078e00ff */
[----:B------:R-:W-:Y:S01]  /*6b10*/  IMAD.HI.U32 R22, R7, R36, RZ ;  /* 0x0000002407167227 */ /* 0x000fe200078e00ff */
[-C--:B------:R-:W-:Y:S02]  /*6b20*/  @P2 SHF.R.U32.HI R3, RZ, R37.reuse, R20 ;  /* 0x00000025ff032219 */ /* 0x080fe40000011614 */
[----:B------:R-:W-:Y:S02]  /*6b30*/  SHF.R.U32.HI R20, RZ, R98, R21 ;  /* 0x00000062ff147219 */ /* 0x000fe40000011615 */
[----:B------:R-:W-:Y:S01]  /*6b40*/  @P2 SHF.R.U32.HI R7, RZ, R37, R22 ;  /* 0x00000025ff072219 */ /* 0x000fe20000011616 */
[C---:B------:R-:W-:Y:S01]  /*6b50*/  IMAD R2, R40.reuse, R3, RZ ;  /* 0x0000000328027224 */ /* 0x040fe200078e02ff */
[----:B------:R-:W-:Y:S02]  /*6b60*/  SEL R5, R43, R20, !P0 ;  /* 0x000000142b057207 */ /* 0x000fe40004000000 */
[----:B------:R-:W-:Y:S01]  /*6b70*/  SEL R3, R45, R24, !P3 ;  /* 0x000000182d037207 */ /* 0x000fe20005800000 */
[----:B------:R-:W-:Y:S01]  /*6b80*/  IMAD R4, R40, R7, RZ ;  /* 0x0000000728047224 */ /* 0x000fe200078e02ff */
[C---:B------:R-:W-:Y:S01]  /*6b90*/  ISETP.GE.AND P0, PT, R5.reuse, R2, PT ;  /* 0x000000020500720c */ /* 0x040fe20003f06270 */
[----:B------:R-:W-:Y:S03]  /*6ba0*/  IMAD.HI.U32 R6, R5, R36, RZ ;  /* 0x0000002405067227 */ /* 0x000fe600078e00ff */
[----:B------:R-:W-:Y:S01]  /*6bb0*/  ISETP.GE.OR P0, PT, R3, R4, P0 ;  /* 0x000000040300720c */ /* 0x000fe20000706670 */
[----:B------:R-:W-:Y:S01]  /*6bc0*/  IMAD.MOV R4, RZ, RZ, -R3 ;  /* 0x000000ffff047224 */ /* 0x000fe200078e0a03 */
[-C--:B------:R-:W-:Y:S03]  /*6bd0*/  SHF.R.U32.HI R6, RZ, R37.reuse, R6 ;  /* 0x00000025ff067219 */ /* 0x080fe60000011606 */
[----:B------:R-:W-:Y:S01]  /*6be0*/  IMAD R45, R42, R4, R45 ;  /* 0x000000042a2d7224 */ /* 0x000fe200078e022d */
[----:B------:R-:W-:Y:S05]  /*6bf0*/  SEL R15, R5, R6, !P2 ;  /* 0x00000006050f7207 */ /* 0x000fea0005000000 */
[----:B------:R-:W-:Y:S02]  /*6c00*/  IMAD.MOV R6, RZ, RZ, -R15 ;  /* 0x000000ffff067224 */ /* 0x000fe400078e0a0f */
[C---:B------:R-:W-:Y:S04]  /*6c10*/  @!P0 IMAD.HI.U32 R2, R3.reuse, R36, RZ ;  /* 0x0000002403028227 */ /* 0x040fe800078e00ff */
[----:B------:R-:W-:Y:S01]  /*6c20*/  IMAD R6, R40, R6, R5 ;  /* 0x0000000628067224 */ /* 0x000fe200078e0205 */
[----:B------:R-:W-:Y:S04]  /*6c30*/  @!P0 SHF.R.U32.HI R2, RZ, R37, R2 ;  /* 0x00000025ff028219 */ /* 0x000fe80000011602 */
[----:B------:R-:W-:Y:S02]  /*6c40*/  @!P0 SEL R0, R3, R2, !P2 ;  /* 0x0000000203008207 */ /* 0x000fe40005000000 */
[----:B------:R-:W-:Y:S02]  /*6c50*/  IADD3 R2, PT, PT, -R5, RZ, RZ ;  /* 0x000000ff05027210 */ /* 0x000fe40007ffe1ff */
[----:B------:R-:W-:Y:S01]  /*6c60*/  @!P0 IADD3 R8, PT, PT, R15, -R0, RZ ;  /* 0x800000000f088210 */ /* 0x000fe20007ffe0ff */
[----:B------:R-:W-:Y:S02]  /*6c70*/  @!P0 IMAD R0, R7, R6, R0 ;  /* 0x0000000607008224 */ /* 0x000fe400078e0200 */
[----:B------:R-:W-:Y:S02]  /*6c80*/  IMAD R43, R38, R2, R43 ;  /* 0x00000002262b7224 */ /* 0x000fe400078e022b */
[----:B------:R-:W-:Y:S02]  /*6c90*/  @!P0 IMAD R5, R8, R40, R3 ;  /* 0x0000002808058224 */ /* 0x000fe400078e0203 */
[----:B------:R-:W-:Y:S04]  /*6ca0*/  @!P0 IMAD.MOV.U32 R3, RZ, RZ, R0 ;  /* 0x000000ffff038224 */ /* 0x000fe800078e0000 */
[----:B------:R-:W-:Y:S02]  /*6cb0*/  IMAD R45, R3, R42, R45 ;  /* 0x0000002a032d7224 */ /* 0x000fe400078e022d */
[----:B------:R-:W-:Y:S07]  /*6cc0*/  IMAD R43, R5, R38, R43 ;  /* 0x00000026052b7224 */ /* 0x000fee00078e022b */
.L_x_129:
[----:B------:R-:W-:Y:S01]  /*6cd0*/  @!P1 IMAD.HI.U32 R0, R45, R12, RZ ;  /* 0x0000000c2d009227 */ /* 0x000fe200078e00ff */
[----:B-1----:R-:W-:Y:S01]  /*6ce0*/  @!P1 ISETP.NE.AND P0, PT, R10, 0x1, PT ;  /* 0x000000010a00980c */ /* 0x002fe20003f05270 */
[----:B------:R-:W-:Y:S01]  /*6cf0*/  ULOP3.LUT UP0, URZ, UR42, 0x1b0, URZ, 0xc0, !UPT ;  /* 0x000001b02aff7892 */ /* 0x000fe2000f80c0ff */
[----:B------:R-:W-:Y:S01]  /*6d00*/  @!P1 ISETP.NE.AND P2, PT, R9, 0x1, PT ;  /* 0x000000010900980c */ /* 0x000fe20003f45270 */
[----:B------:R-:W-:Y:S01]  /*6d10*/  @!P1 IMAD.HI.U32 R3, R43, R11, RZ ;  /* 0x0000000b2b039227 */ /* 0x000fe200078e00ff */
[----:B------:R-:W-:Y:S02]  /*6d20*/  @!P1 SHF.R.U32.HI R0, RZ, R13, R0 ;  /* 0x0000000dff009219 */ /* 0x000fe40000011600 */
[----:B------:R-:W-:Y:S01]  /*6d30*/  @P4 SHF.R.U32.HI R105, RZ, 0x10, R17 ;  /* 0x00000010ff694819 */ /* 0x000fe20000011611 */
[----:B------:R-:W-:Y:S01]  /*6d40*/  VIADD R111, R111, 0x1 ;  /* 0x000000016f6f7836 */ /* 0x000fe20000000000 */
[----:B------:R-:W-:Y:S02]  /*6d50*/  @!P1 SHF.R.U32.HI R2, RZ, R14, R3 ;  /* 0x0000000eff029219 */ /* 0x000fe40000011603 */
[----:B------:R-:W-:Y:S02]  /*6d60*/  @!P1 SEL R3, R45, R0, !P2 ;  /* 0x000000002d039207 */ /* 0x000fe40005000000 */
[----:B------:R-:W-:Y:S05]  /*6d70*/  @!P1 SEL R2, R43, R2, !P0 ;  /* 0x000000022b029207 */ /* 0x000fea0004000000 */
[----:B------:R-:W-:Y:S02]  /*6d80*/  @!P1 IMAD.IADD R0, R2, 0x1, -R3 ;  /* 0x0000000102009824 */ /* 0x000fe400078e0a03 */
[----:B------:R-:W-:Y:S02]  /*6d90*/  @!P1 IMAD.IADD R2, R3, 0x1, -R2 ;  /* 0x0000000103029824 */ /* 0x000fe400078e0a02 */
[----:B------:R-:W-:Y:S02]  /*6da0*/  @!P1 IMAD R45, R0, R9, R45 ;  /* 0x00000009002d9224 */ /* 0x000fe400078e022d */
[----:B------:R-:W-:Y:S01]  /*6db0*/  @!P1 IMAD R43, R2, R10, R43 ;  /* 0x0000000a022b9224 */ /* 0x000fe200078e022b */
[----:B------:R-:W-:Y:S06]  /*6dc0*/  BRA.U !UP0, `(.L_x_130) ;  /* 0x0000000108407547 */ /* 0x000fec000b800000 */
[----:B------:R-:W1:Y:S01]  /*6dd0*/  LDCU.64 UR8, c[0x4][0x80] ;  /* 0x01001000ff0877ac */ /* 0x000e620008000a00 */
[----:B------:R-:W-:Y:S01]  /*6de0*/  MOV R3, 0x0 ;  /* 0x0000000000037802 */ /* 0x000fe20000000f00 */
[----:B------:R-:W-:Y:S02]  /*6df0*/  HFMA2 R12, -RZ, RZ, 0, 5.9604644775390625e-08 ;  /* 0x00000001ff0c7431 */ /* 0x000fe400000001ff */
[----:B------:R-:W-:Y:S02]  /*6e00*/  IMAD.MOV.U32 R8, RZ, RZ, 0x70 ;  /* 0x00000070ff087424 */ /* 0x000fe400078e00ff */
[----:B------:R-:W-:Y:S01]  /*6e10*/  IMAD.MOV.U32 R13, RZ, RZ, RZ ;  /* 0x000000ffff0d7224 */ /* 0x000fe200078e00ff */
[----:B------:R-:W2:Y:S01]  /*6e20*/  LDCU.64 UR6, c[0x4][0x88] ;  /* 0x01001100ff0677ac */ /* 0x000ea20008000a00 */
[----:B------:R-:W3:Y:S01]  /*6e30*/  LDC.64 R2, c[0x4][R3] ;  /* 0x0100000003027b82 */ /* 0x000ee20000000a00 */
[----:B------:R-:W4:Y:S01]  /*6e40*/  LDCU.64 UR4, c[0x4][0x8] ;  /* 0x01000100ff0477ac */ /* 0x000f220008000a00 */
[----:B-1----:R-:W-:Y:S01]  /*6e50*/  MOV R5, UR9 ;  /* 0x0000000900057c02 */ /* 0x002fe20008000f00 */
[----:B------:R-:W-:Y:S01]  /*6e60*/  IMAD.U32 R4, RZ, RZ, UR8 ;  /* 0x00000008ff047e24 */ /* 0x000fe2000f8e00ff */
[----:B--2---:R-:W-:Y:S01]  /*6e70*/  MOV R7, UR7 ;  /* 0x0000000700077c02 */ /* 0x004fe20008000f00 */
[----:B------:R-:W-:Y:S01]  /*6e80*/  IMAD.U32 R6, RZ, RZ, UR6 ;  /* 0x00000006ff067e24 */ /* 0x000fe2000f8e00ff */
[----:B----4-:R-:W-:Y:S01]  /*6e90*/  MOV R11, UR5 ;  /* 0x00000005000b7c02 */ /* 0x010fe20008000f00 */
[----:B------:R-:W-:Y:S02]  /*6ea0*/  IMAD.U32 R10, RZ, RZ, UR4 ;  /* 0x00000004ff0a7e24 */ /* 0x000fe4000f8e00ff */
[----:B------:R-:W-:Y:S07]  /*6eb0*/  LEPC R20, `(.L_x_130) ;  /* 0x000000001014794e */ /* 0x000fee0000000000 */
[----:B---3-5:R-:W-:Y:S05]  /*6ec0*/  CALL.ABS.NOINC R2 ;  /* 0x0000000002007343 */ /* 0x028fea0003c00000 */
.L_x_130:
[----:B------:R-:W-:Y:S01]  /*6ed0*/  LOP3.LUT P0, RZ, R109, 0x1b0, RZ, 0xc0, !PT ;  /* 0x000001b06dff7812 */ /* 0x000fe2000780c0ff */
[----:B------:R-:W-:Y:S11]  /*6ee0*/  BSSY.RECONVERGENT B6, `(.L_x_131) ;  /* 0x0000013000067945 */ /* 0x000ff60003800200 */
[----:B------:R-:W-:Y:S01]  /*6ef0*/  @!UPT UIADD3 URZ, UPT, UPT, URZ, URZ, URZ ;  /* 0x000000fffffff290 */ /* 0x000fe2000fffe0ff */
[----:B------:R-:W-:Y:S05]  /*6f00*/  @!P0 BRA `(.L_x_132) ;  /* 0x0000000000408947 */ /* 0x000fea0003800000 */
        /* <DEDUP_REMOVED lines=16> */
.L_x_132:
[----:B------:R-:W-:Y:S05]  /*7010*/  BSYNC.RECONVERGENT B6 ;  /* 0x0000000000067941 */ /* 0x000fea0003800200 */
.L_x_131:
[----:B------:R-:W-:Y:S01]  /*7020*/  ISETP.NE.U32.AND P3, PT, R86, RZ, PT ;  /* 0x000000ff5600720c */ /* 0x000fe20003f65070 */
[----:B------:R-:W-:Y:S01]  /*7030*/  UISETP.NE.AND UP1, UPT, UR44, URZ, UPT ;  /* 0x000000ff2c00728c */ /* 0x000fe2000bf25270 */
[----:B------:R-:W-:Y:S02]  /*7040*/  ISETP.NE.U32.AND P4, PT, R82, RZ, PT ;  /* 0x000000ff5200720c */ /* 0x000fe40003f85070 */
[----:B------:R-:W-:Y:S02]  /*7050*/  ISETP.NE.AND.EX P3, PT, R87, RZ, PT, P3 ;  /* 0x000000ff5700720c */ /* 0x000fe40003f65330 */
[----:B------:R-:W-:Y:S02]  /*7060*/  PLOP3.LUT P1, PT, PT, PT, PT, 0x8, 0x80 ;  /* 0x000000000080781c */ /* 0x000fe40003f2e170 */
[----:B------:R-:W-:Y:S02]  /*7070*/  PLOP3.LUT P0, PT, PT, PT, UP1, 0x80, 0x8 ;  /* 0x000000000008781c */ /* 0x000fe40003f0f018 */
[----:B------:R-:W-:Y:S02]  /*7080*/  ISETP.NE.AND.EX P4, PT, R83, RZ, PT, P4 ;  /* 0x000000ff5300720c */ /* 0x000fe40003f85340 */
[----:B------:R-:W1:Y:S09]  /*7090*/  @UP1 LDCU.64 UR4, c[0x0][0x888] ;  /* 0x00011100ff0417ac */ /* 0x000e720008000a00 */
[----:B------:R-:W-:Y:S01]  /*70a0*/  @P0 PLOP3.LUT P1, PT, P3, PT, PT, 0x80, 0x8 ;  /* 0x000000000008081c */ /* 0x000fe20001f2f070 */
[----:B-1----:R-:W-:Y:S04]  /*70b0*/  @UP1 UISETP.NE.U32.AND UP0, UPT, UR4, URZ, UPT ;  /* 0x000000ff0400128c */ /* 0x002fe8000bf05070 */
[----:B------:R-:W-:Y:S04]  /*70c0*/  @UP1 UISETP.NE.AND.EX UP0, UPT, UR5, URZ, UPT, UP0 ;  /* 0x000000ff0500128c */ /* 0x000fe8000bf05300 */
[----:B------:R-:W-:Y:S01]  /*70d0*/  @UP1 USEL UR4, URZ, 0xffffffff, UP0 ;  /* 0xffffffffff041887 */ /* 0x000fe20008000000 */
[----:B------:R-:W-:Y:S11]  /*70e0*/  @!P3 BRA `(.L_x_133) ;  /* 0x00000000002cb947 */ /* 0x000ff60003800000 */
[----:B------:R-:W-:Y:S01]  /*70f0*/  ISETP.NE.U32.AND P2, PT, R84, RZ, PT ;  /* 0x000000ff5400720c */ /* 0x000fe20003f45070 */
[----:B------:R-:W-:Y:S03]  /*7100*/  IMAD.MOV.U32 R96, RZ, RZ, 0x1 ;  /* 0x00000001ff607424 */ /* 0x000fe600078e00ff */
[----:B------:R-:W-:Y:S11]  /*7110*/  ISETP.NE.AND.EX P2, PT, R85, RZ, PT, P2 ;  /* 0x000000ff5500720c */ /* 0x000ff60003f45320 */
[----:B------:R-:W-:Y:S02]  /*7120*/  @!UPT UIADD3 URZ, UPT, UPT, URZ, URZ, URZ ;  /* 0x000000fffffff290 */ /* 0x000fe4000fffe0ff */
[----:B------:R-:W1:Y:S01]  /*7130*/  @P2 LDC.64 R2, c[0x0][0x888] ;  /* 0x00022200ff022b82 */ /* 0x000e620000000a00 */
[----:B------:R-:W-:Y:S04]  /*7140*/  @P2 IMAD R0, R86, UR36, RZ ;  /* 0x0000002456002c24 */ /* 0x000fe8000f8e02ff */
[----:B-1----:R-:W-:Y:S04]  /*7150*/  @P2 IMAD.WIDE R2, R0, 0x4, R2 ;  /* 0x0000000400022825 */ /* 0x002fe800078e0202 */
[----:B------:R-:W-:Y:S01]  /*7160*/  HFMA2 R0, -RZ, RZ, 0, 5.9604644775390625e-08 ;  /* 0x00000001ff007431 */ /* 0x000fe200000001ff */
[----:B-----5:R1:W5:Y:S04]  /*7170*/  @P2 LDG.E R49, desc[UR40][R2.64] ;  /* 0x0000002802312981 */ /* 0x020368000c1e1900 */
[----:B------:R-:W-:Y:S01]  /*7180*/  @!P2 PRMT R96, R0, 0x7610, R96 ;  /* 0x000076100060a816 */ /* 0x000fe20000000060 */
[----:B-1----:R-:W2:Y:S06]  /*7190*/  @!P2 LDC R49, c[0x0][0x880] ;  /* 0x00022000ff31ab82 */ /* 0x002eac0000000800 */
.L_x_133:
[----:B------:R-:W-:Y:S05]  /*71a0*/  @!P4 BRA `(.L_x_134) ;  /* 0x000000000020c947 */ /* 0x000fea0003800000 */
[----:B------:R-:W-:Y:S04]  /*71b0*/  ISETP.NE.U32.AND P2, PT, R80, RZ, PT ;  /* 0x000000ff5000720c */ /* 0x000fe80003f45070 */
[----:B------:R-:W-:Y:S11]  /*71c0*/  ISETP.NE.AND.EX P2, PT, R81, RZ, PT, P2 ;  /* 0x000000ff5100720c */ /* 0x000ff60003f45320 */
[----:B------:R-:W-:Y:S02]  /*71d0*/  @!UPT UIADD3 URZ, UPT, UPT, URZ, URZ, URZ ;  /* 0x000000fffffff290 */ /* 0x000fe4000fffe0ff */
[----:B------:R-:W1:Y:S01]  /*71e0*/  @P2 LDC.64 R2, c[0x0][0x8a8] ;  /* 0x00022a00ff022b82 */ /* 0x000e620000000a00 */
[----:B------:R-:W-:Y:S04]  /*71f0*/  @P2 IMAD R0, R82, UR36, RZ ;  /* 0x0000002452002c24 */ /* 0x000fe8000f8e02ff */
[----:B-1----:R-:W-:Y:S05]  /*7200*/  @P2 IMAD.WIDE R2, R0, 0x4, R2 ;  /* 0x0000000400022825 */ /* 0x002fea00078e0202 */
[----:B-----5:R1:W5:Y:S02]  /*7210*/  @P2 LDG.E R47, desc[UR40][R2.64] ;  /* 0x00000028022f2981 */ /* 0x020364000c1e1900 */
[----:B-1----:R-:W3:Y:S02]  /*7220*/  @!P2 LDC R47, c[0x0][0x8a0] ;  /* 0x00022800ff2fab82 */ /* 0x002ee40000000800 */
.L_x_134:
[----:B--2--5:R-:W-:Y:S01]  /*7230*/  @P0 FSETP.NEU.AND P4, PT, R49, RZ, PT ;  /* 0x000000ff3100020b */ /* 0x024fe20003f8d000 */
[----:B------:R-:W-:Y:S01]  /*7240*/  IMAD.U32 R0, RZ, RZ, UR4 ;  /* 0x00000004ff007e24 */ /* 0x000fe2000f8e00ff */
[----:B------:R-:W-:Y:S01]  /*7250*/  @P0 LOP3.LUT P2, RZ, R96, 0xff, RZ, 0xc0, !PT ;  /* 0x000000ff60ff0812 */ /* 0x000fe2000784c0ff */
[----:B------:R-:W-:Y:S01]  /*7260*/  BSSY B1, `(.L_x_135) ;  /* 0x0000039000017945 */ /* 0x000fe20003800000 */
[----:B------:R-:W-:Y:S02]  /*7270*/  @P0 SEL R9, RZ, 0xffffffff, P4 ;  /* 0xffffffffff090807 */ /* 0x000fe40002000000 */
[----:B------:R-:W-:Y:S02]  /*7280*/  CS2R R54, SRZ ;  /* 0x0000000000367805 */ /* 0x000fe4000001ff00 */
[----:B------:R-:W-:Y:S02]  /*7290*/  LEA R92, R44, UR43, 0x3 ;  /* 0x0000002b2c5c7c11 */ /* 0x000fe4000f8e18ff */
[----:B------:R-:W-:Y:S02]  /*72a0*/  CS2R R52, SRZ ;  /* 0x0000000000347805 */ /* 0x000fe4000001ff00 */
[----:B------:R-:W-:Y:S02]  /*72b0*/  @P1 SEL R9, R0, R9, !P2 ;  /* 0x0000000900091207 */ /* 0x000fe40005000000 */
[----:B------:R-:W-:Y:S02]  /*72c0*/  CS2R R58, SRZ ;  /* 0x00000000003a7805 */ /* 0x000fe4000001ff00 */
[----:B------:R-:W-:Y:S02]  /*72d0*/  SHF.L.U32 R7, R108, 0x1f, RZ ;  /* 0x0000001f6c077819 */ /* 0x000fe400000006ff */
[----:B------:R-:W-:Y:S02]  /*72e0*/  CS2R R56, SRZ ;  /* 0x0000000000387805 */ /* 0x000fe4000001ff00 */
[----:B------:R-:W-:Y:S02]  /*72f0*/  @P0 LOP3.LUT R9, R9, 0x1, RZ, 0xc0, !PT ;  /* 0x0000000109090812 */ /* 0x000fe400078ec0ff */
[C---:B------:R-:W-:Y:S02]  /*7300*/  LEA.HI R5, R44.reuse, R44, RZ, 0x1 ;  /* 0x0000002c2c057211 */ /* 0x040fe400078f08ff */
[----:B------:R-:W-:Y:S02]  /*7310*/  ISETP.NE.U32.OR P1, PT, R9, 0x1, !P0 ;  /* 0x000000010900780c */ /* 0x000fe40004725470 */
[----:B------:R-:W-:Y:S01]  /*7320*/  PLOP3.LUT P5, PT, PT, PT, PT, 0x8, 0x80 ;  /* 0x000000000080781c */ /* 0x000fe20003fae170 */
[C---:B------:R-:W-:Y:S01]  /*7330*/  IMAD.SHL.U32 R3, R5.reuse, 0x20, RZ ;  /* 0x0000002005037824 */ /* 0x040fe200078e00ff */
[----:B------:R-:W-:Y:S04]  /*7340*/  LOP3.LUT R5, R5, 0xffe, RZ, 0xc0, !PT ;  /* 0x00000ffe05057812 */ /* 0x000fe800078ec0ff */
[----:B------:R-:W-:Y:S01]  /*7350*/  LOP3.LUT R3, R3, 0xffffffc0, RZ, 0xc0, !PT ;  /* 0xffffffc003037812 */ /* 0x000fe200078ec0ff */
[----:B------:R-:W-:Y:S04]  /*7360*/  IMAD.IADD R32, R44, 0x1, -R5 ;  /* 0x000000012c207824 */ /* 0x000fe800078e0a05 */
[----:B------:R-:W-:Y:S01]  /*7370*/  @P1 SHF.L.U32 R2, R106, 0x1f, RZ ;  /* 0x0000001f6a021819 */ /* 0x000fe200000006ff */
[----:B------:R-:W-:Y:S03]  /*7380*/  IMAD.IADD R3, R46, 0x1, R3 ;  /* 0x000000012e037824 */ /* 0x000fe600078e0203 */
[----:B------:R-:W1:Y:S01]  /*7390*/  @P1 SYNCS.PHASECHK.TRANS64.TRYWAIT P0, [UR43+0x360], R2 ;  /* 0x00036002ff0015a7 */ /* 0x000e62000800112b */
[----:B------:R-:W-:Y:S01]  /*73a0*/  IMAD R32, R32, 0x100000, R3 ;  /* 0x0010000020207824 */ /* 0x000fe200078e0203 */
[----:B------:R2:W4:Y:S01]  /*73b0*/  SYNCS.PHASECHK.TRANS64.TRYWAIT P4, [R92+URZ+0x3a0], R7 ;  /* 0x0003a0075c0075a7 */ /* 0x00052200080811ff */
[----:B-1----:R-:W-:Y:S01]  /*73c0*/  @P1 PLOP3.LUT P5, PT, P0, PT, PT, 0x8, 0x80 ;  /* 0x000000000080181c */ /* 0x002fe200007ae170 */
[----:B------:R-:W-:Y:S01]  /*73d0*/  @!UPT UIADD3 URZ, UPT, UPT, URZ, URZ, URZ ;  /* 0x000000fffffff290 */ /* 0x000fe2000fffe0ff */
[----:B--2---:R-:W-:Y:S11]  /*73e0*/  @!P1 BRA `(.L_x_136) ;  /* 0x0000000000809947 */ /* 0x004ff60003800000 */
[----:B------:R-:W-:Y:S01]  /*73f0*/  ISETP.NE.U32.AND P0, PT, RZ, UR38, PT ;  /* 0x00000026ff007c0c */ /* 0x000fe2000bf05070 */
[----:B------:R-:W-:Y:S01]  /*7400*/  BSSY B0, `(.L_x_137) ;  /* 0x0000012000007945 */ /* 0x000fe20003800000 */
[----:B------:R-:W-:Y:S02]  /*7410*/  FSETP.NEU.AND P2, PT, R49, RZ, PT ;  /* 0x000000ff3100720b */ /* 0x000fe40003f4d000 */
[----:B------:R-:W-:Y:S02]  /*7420*/  CS2R R58, SRZ ;  /* 0x00000000003a7805 */ /* 0x000fe4000001ff00 */
[----:B------:R-:W-:Y:S02]  /*7430*/  ISETP.NE.AND.EX P0, PT, RZ, UR39, PT, P0 ;  /* 0x00000027ff007c0c */ /* 0x000fe4000bf05300 */
[----:B------:R-:W-:Y:S02]  /*7440*/  CS2R R56, SRZ ;  /* 0x0000000000387805 */ /* 0x000fe4000001ff00 */
[----:B------:R-:W-:Y:S02]  /*7450*/  LOP3.LUT P1, RZ, R96, 0xff, RZ, 0xc0, !PT ;  /* 0x000000ff60ff7812 */ /* 0x000fe4000782c0ff */
[----:B------:R-:W-:Y:S02]  /*7460*/  CS2R R54, SRZ ;  /* 0x0000000000367805 */ /* 0x000fe4000001ff00 */
[----:B------:R-:W-:Y:S02]  /*7470*/  SEL R0, RZ, 0xffffffff, P2 ;  /* 0xffffffffff007807 */ /* 0x000fe40001000000 */
[----:B------:R-:W-:Y:S02]  /*7480*/  CS2R R52, SRZ ;  /* 0x0000000000347805 */ /* 0x000fe4000001ff00 */
[----:B------:R-:W-:Y:S04]  /*7490*/  SEL R3, RZ, 0xffffffff, P0 ;  /* 0xffffffffff037807 */ /* 0x000fe80000000000 */
[----:B------:R-:W-:Y:S04]  /*74a0*/  @P3 SEL R0, R3, R0, !P1 ;  /* 0x0000000003003207 */ /* 0x000fe80004800000 */
[----:B------:R-:W-:Y:S04]  /*74b0*/  LOP3.LUT R0, R0, 0x1, RZ, 0xc0, !PT ;  /* 0x0000000100007812 */ /* 0x000fe800078ec0ff */
[----:B------:R-:W-:Y:S01]  /*74c0*/  ISETP.NE.U32.AND P0, PT, R0, 0x1, PT ;  /* 0x000000010000780c */ /* 0x000fe20003f05070 */
[----:B------:R-:W-:Y:S01]  /*74d0*/  @!UPT UIADD3 URZ, UPT, UPT, URZ, URZ, URZ ;  /* 0x000000fffffff290 */ /* 0x000fe2000fffe0ff */
[----:B------:R-:W-:Y:S11]  /*74e0*/  @!P5 BRA `(.L_x_138) ;  /* 0x00000000000cd947 */ /* 0x000ff60003800000 */
[----:B------:R-:W-:Y:S04]  /*74f0*/  SHF.L.U32 R3, R106, 0x1f, RZ ;  /* 0x0000001f6a037819 */ /* 0x000fe800000006ff */
[----:B------:R-:W1:Y:S02]  /*7500*/  SYNCS.PHASECHK.TRANS64.TRYWAIT P1, [UR43+0x360], R3 ;  /* 0x00036003ff0075a7 */ /* 0x000e64000802112b */
[----:B-1----:R-:W-:Y:S05]  /*7510*/  @!P1 BRA `(.L_x_139) ;  /* 0x0000002800049947 */ /* 0x002fea0003800000 */
.L_x_138:
[----:B------:R-:W-:Y:S05]  /*7520*/  BSYNC B0 ;  /* 0x0000000000007941 */ /* 0x000fea0003800000 */
.L_x_137:
[----:B------:R2:W1:Y:S01]  /*7530*/  @P0 LDS.128 R56, [R103+UR43+0x600] ;  /* 0x0006002b67380984 */ /* 0x0004620008000c00 */
[----:B------:R-:W-:Y:S01]  /*7540*/  UIADD3 UR4, UPT, UPT, UR43, 0x368, URZ ;  /* 0x000003682b047890 */ /* 0x000fe2000fffe0ff */
[----:B------:R-:W-:Y:S02]  /*7550*/  LOP3.LUT R106, R106, 0x1, RZ, 0x3c, !PT ;  /* 0x000000016a6a7812 */ /* 0x000fe400078e3cff */
[----:B------:R2:W1:Y:S01]  /*7560*/  @P0 LDS.128 R52, [R102+0x10] ;  /* 0x0000100066340984 */ /* 0x0004620000000c00 */
[----:B------:R-:W-:Y:S01]  /*7570*/  UPRMT UR4, UR37, 0x654, UR4 ;  /* 0x0000065425047896 */ /* 0x000fe20008000004 */
[----:B------:R-:W-:Y:S01]  /*7580*/  @!PT LDS RZ, [RZ] ;  /* 0x00000000fffff984 */ /* 0x000fe20000000800 */
[----:B------:R-:W-:Y:S01]  /*7590*/  @!PT LDS RZ, [RZ] ;  /* 0x00000000fffff984 */ /* 0x000fe20000000800 */
[----:B------:R-:W-:Y:S01]  /*75a0*/  @!PT LDS RZ, [RZ] ;  /* 0x00000000fffff984 */ /* 0x000fe20000000800 */
[----:B------:R-:W-:Y:S01]  /*75b0*/  @!PT LDS RZ, [RZ] ;  /* 0x00000000fffff984 */ /* 0x000fe20000000800 */
[----:B------:R5:W-:Y:S06]  /*75c0*/  MEMBAR.ALL.CTA ;  /* 0x0000000000007992 */ /* 0x000bec0000008000 */
[----:B-----5:R-:W5:Y:S02]  /*75d0*/  FENCE.VIEW.ASYNC.S ;  /* 0x00000000000073c6 */ /* 0x020f640000000000 */
[----:B-----5:R-:W-:Y:S03]  /*75e0*/  SYNCS.ARRIVE.TRANS64.RED.A1T0 RZ, [UR4], RZ ;  /* 0x000000ffffff79a7 */ /* 0x020fe60008100404 */
.L_x_136:
[----:B------:R-:W-:Y:S05]  /*75f0*/  BSYNC B1 ;  /* 0x0000000000017941 */ /* 0x000fea0003800000 */
.L_x_135:
[----:B-1----:R-:W-:Y:S04]  /*7600*/  SHF.R.U32.HI R3, RZ, 0x15, R32 ;  /* 0x00000015ff037819 */ /* 0x002fe80000011620 */
[----:B------:R-:W-:Y:S01]  /*7610*/  LOP3.LUT P0, RZ, R3, 0x3, R104, 0x48, !PT ;  /* 0x0000000303ff7812 */ /* 0x000fe20007804868 */
[----:B------:R-:W-:Y:S01]  /*7620*/  @!UPT UIADD3 URZ, UPT, UPT, URZ, URZ, URZ ;  /* 0x000000fffffff290 */ /* 0x000fe2000fffe0ff */
[----:B----4-:R-:W-:Y:S11]  /*7630*/  @P4 BRA `(.L_x_140) ;  /* 0x0000000000084947 */ /* 0x010ff60003800000 */
[----:B------:R-:W1:Y:S02]  /*7640*/  SYNCS.PHASECHK.TRANS64.TRYWAIT P1, [R92+URZ+0x3a0], R7 ;  /* 0x0003a0075c0075a7 */ /* 0x000e6400080211ff */
[----:B-1----:R-:W-:Y:S05]  /*7650*/  @!P1 BRA `(.L_x_141) ;  /* 0x0000002400cc9947 */ /* 0x002fea0003800000 */
.L_x_140:
[----:B------:R-:W-:Y:S05]  /*7660*/  @!P0 BRA `(.L_x_142) ;  /* 0x0000000000408947 */ /* 0x000fea0003800000 */
[----:B------:R-:W4:Y:S01]  /*7670*/  LDCU.64 UR8, c[0x4][0x70] ;  /* 0x01000e00ff0877ac */ /* 0x000f220008000a00 */
[----:B------:R-:W-:Y:S01]  /*7680*/  MOV R3, 0x0 ;  /* 0x0000000000037802 */ /* 0x000fe20000000f00 */
[----:B------:R-:W-:Y:S02]  /*7690*/  HFMA2 R12, -RZ, RZ, 0, 5.9604644775390625e-08 ;  /* 0x00000001ff0c7431 */ /* 0x000fe400000001ff */
[----:B------:R-:W-:Y:S02]  /*76a0*/  IMAD.MOV.U32 R8, RZ, RZ, 0x192 ;  /* 0x00000192ff087424 */ /* 0x000fe400078e00ff */
[----:B------:R-:W-:Y:S01]  /*76b0*/  IMAD.MOV.U32 R13, RZ, RZ, RZ ;  /* 0x000000ffff0d7224 */ /* 0x000fe200078e00ff */
[----:B------:R-:W1:Y:S01]  /*76c0*/  LDCU.64 UR6, c[0x4][0x78] ;  /* 0x01000f00ff0677ac */ /* 0x000e620008000a00 */
[----:B------:R-:W2:Y:S01]  /*76d0*/  LDC.64 R2, c[0x4][R3] ;  /* 0x0100000003027b82 */ /* 0x000ea20000000a00 */
[----:B------:R-:W5:Y:S01]  /*76e0*/  LDCU.64 UR4, c[0x4][0x10] ;  /* 0x01000200ff0477ac */ /* 0x000f620008000a00 */
[----:B----4-:R-:W-:Y:S01]  /*76f0*/  MOV R5, UR9 ;  /* 0x0000000900057c02 */ /* 0x010fe20008000f00 */
[----:B------:R-:W-:Y:S01]  /*7700*/  IMAD.U32 R4, RZ, RZ, UR8 ;  /* 0x00000008ff047e24 */ /* 0x000fe2000f8e00ff */
[----:B-1----:R-:W-:Y:S01]  /*7710*/  MOV R7, UR7 ;  /* 0x0000000700077c02 */ /* 0x002fe20008000f00 */
[----:B------:R-:W-:Y:S01]  /*7720*/  IMAD.U32 R6, RZ, RZ, UR6 ;  /* 0x00000006ff067e24 */ /* 0x000fe2000f8e00ff */
[----:B-----5:R-:W-:Y:S01]  /*7730*/  MOV R11, UR5 ;  /* 0x00000005000b7c02 */ /* 0x020fe20008000f00 */
[----:B------:R-:W-:Y:S02]  /*7740*/  IMAD.U32 R10, RZ, RZ, UR4 ;  /* 0x00000004ff0a7e24 */ /* 0x000fe4000f8e00ff */
[----:B------:R-:W-:Y:S07]  /*7750*/  LEPC R20, `(.L_x_142) ;  /* 0x000000001014794e */ /* 0x000fee0000000000 */
[----:B--23--:R-:W-:Y:S05]  /*7760*/  CALL.ABS.NOINC R2 ;  /* 0x0000000002007343 */ /* 0x00cfea0003c00000 */
.L_x_142:
[----:B------:R-:W-:Y:S01]  /*7770*/  LOP3.LUT P0, RZ, R101, 0x60, RZ, 0xc0, !PT ;  /* 0x0000006065ff7812 */ /* 0x000fe2000780c0ff */
[----:B------:R-:W-:Y:S05]  /*7780*/  WARPSYNC.ALL ;  /* 0x0000000000007948 */ /* 0x000fea0003800000 */
[----:B------:R-:W-:Y:S01]  /*7790*/  R2UR UR4, R32 ;  /* 0x00000000200472ca */ /* 0x000fe200000e0000 */
[----:B------:R-:W-:Y:S01]  /*77a0*/  BSSY.RECONVERGENT B0, `(.L_x_143) ;  /* 0x00000a0000007945 */ /* 0x000fe20003800200 */
[-C--:B------:R-:W-:Y:S02]  /*77b0*/  F2FP.F16.E5M2.UNPACK_B R50, R56.reuse ;  /* 0x00000038ff32723e */ /* 0x080fe400020004ff */
[----:B------:R-:W-:Y:S02]  /*77c0*/  F2FP.F16.E5M2.UNPACK_B R63, R56.H1 ;  /* 0x00000038ff3f723e */ /* 0x000fe400030004ff */
[-C--:B------:R-:W-:Y:S01]  /*77d0*/  F2FP.F16.E5M2.UNPACK_B R56, R57.reuse ;  /* 0x00000039ff38723e */ /* 0x080fe200020004ff */
[--C-:B------:R-:W-:Y:S01]  /*77e0*/  HADD2.F32 R48, -RZ, R50.reuse.H0_H0 ;  /* 0x20000032ff307230 */ /* 0x100fe20000004100 */
[----:B------:R-:W-:Y:S01]  /*77f0*/  F2FP.F16.E5M2.UNPACK_B R57, R57.H1 ;  /* 0x00000039ff39723e */ /* 0x000fe200030004ff */
[----:B------:R-:W-:Y:S01]  /*7800*/  HADD2.F32 R50, -RZ, R50.H1_H1 ;  /* 0x30000032ff327230 */ /* 0x000fe20000004100 */
[-C--:B------:R-:W-:Y:S01]  /*7810*/  F2FP.F16.E5M2.UNPACK_B R66, R52.reuse ;  /* 0x00000034ff42723e */ /* 0x080fe200020004ff */
[--C-:B------:R-:W-:Y:S01]  /*7820*/  HADD2.F32 R51, -RZ, R63.reuse.H0_H0 ;  /* 0x2000003fff337230 */ /* 0x100fe20000004100 */
[----:B------:R-:W-:Y:S01]  /*7830*/  F2FP.F16.E5M2.UNPACK_B R68, R52.H1 ;  /* 0x00000034ff44723e */ /* 0x000fe200030004ff */
[----:B-1----:R-:W-:Y:S01]  /*7840*/  LDTM.16dp32bit_t0_t15.x32 R4, tmem[UR4] ;  /* 0x00000004000479ee */ /* 0x002fe20008a80000 */
[----:B------:R-:W3:Y:S01]  /*7850*/  LDTM.16dp32bit_t16_t31.x32 R4, tmem[UR4+0x20] ;  /* 0x00002004000479ee */ /* 0x000ee20008aa0000 */
[----:B------:R-:W-:Y:S01]  /*7860*/  NOP ;  /* 0x0000000000007918 */ /* 0x000fe20000000000 */
[----:B------:R-:W-:Y:S01]  /*7870*/  R2UR UR5, R92 ;  /* 0x000000005c0572ca */ /* 0x000fe200000e0000 */
[--C-:B------:R-:W-:Y:S01]  /*7880*/  HADD2.F32 R65, -RZ, R66.reuse.H0_H0 ;  /* 0x20000042ff417230 */ /* 0x100fe20000004100 */
[----:B------:R-:W-:Y:S01]  /*7890*/  F2FP.F16.E5M2.UNPACK_B R61, R58 ;  /* 0x0000003aff3d723e */ /* 0x000fe200020004ff */
[----:B------:R-:W-:Y:S01]  /*78a0*/  HADD2.F32 R67, -RZ, R66.H1_H1 ;  /* 0x30000042ff437230 */ /* 0x000fe20000004100 */
[-C--:B------:R-:W-:Y:S01]  /*78b0*/  F2FP.F16.E5M2.UNPACK_B R70, R53.reuse ;  /* 0x00000035ff46723e */ /* 0x080fe200020004ff */
[----:B------:R-:W-:Y:S01]  /*78c0*/  HADD2.F32 R52, -RZ, R63.H1_H1 ;  /* 0x3000003fff347230 */ /* 0x000fe20000004100 */
[----:B------:R-:W-:Y:S01]  /*78d0*/  F2FP.F16.E5M2.UNPACK_B R72, R53.H1 ;  /* 0x00000035ff48723e */ /* 0x000fe200030004ff */
[----:B------:R-:W-:Y:S01]  /*78e0*/  HADD2.F32 R53, -RZ, R56.H0_H0 ;  /* 0x20000038ff357230 */ /* 0x000fe20000004100 */
[-C--:B------:R-:W-:Y:S01]  /*78f0*/  F2FP.F16.E5M2.UNPACK_B R74, R54.reuse ;  /* 0x00000036ff4a723e */ /* 0x080fe200020004ff */
[----:B------:R-:W-:Y:S01]  /*7900*/  HADD2.F32 R69, -RZ, R70.H0_H0 ;  /* 0x20000046ff457230 */ /* 0x000fe20000004100 */
[----:B------:R-:W-:Y:S01]  /*7910*/  F2FP.F16.E5M2.UNPACK_B R76, R54.H1 ;  /* 0x00000036ff4c723e */ /* 0x000fe200030004ff */
[----:B------:R-:W-:Y:S01]  /*7920*/  HADD2.F32 R54, -RZ, R56.H1_H1 ;  /* 0x30000038ff367230 */ /* 0x000fe20000004100 */
[----:B------:R-:W-:Y:S01]  /*7930*/  F2FP.F16.E5M2.UNPACK_B R60, R58.H1 ;  /* 0x0000003aff3c723e */ /* 0x000fe200030004ff */
[----:B------:R-:W-:Y:S01]  /*7940*/  UIADD3 UR5, UPT, UPT, UR5, 0x3c0, URZ ;  /* 0x000003c005057890 */ /* 0x000fe2000fffe0ff */
[----:B------:R-:W-:Y:S01]  /*7950*/  HADD2.F32 R58, -RZ, R61.H1_H1 ;  /* 0x3000003dff3a7230 */ /* 0x000fe20000004100 */
[----:B------:R-:W-:Y:S01]  /*7960*/  F2FP.F16.E5M2.UNPACK_B R77, R55 ;  /* 0x00000037ff4d723e */ /* 0x000fe200020004ff */
[----:B------:R-:W-:Y:S01]  /*7970*/  HADD2.F32 R70, -RZ, R70.H1_H1 ;  /* 0x30000046ff467230 */ /* 0x000fe20000004100 */
[----:B------:R-:W-:Y:S01]  /*7980*/  UPRMT UR5, UR37, 0x654, UR5 ;  /* 0x0000065425057896 */ /* 0x000fe20008000005 */
[--C-:B------:R-:W-:Y:S01]  /*7990*/  HADD2.F32 R73, -RZ, R74.reuse.H0_H0 ;  /* 0x2000004aff497230 */ /* 0x100fe20000004100 */
[----:B------:R-:W-:Y:S01]  /*79a0*/  F2FP.F16.E5M2.UNPACK_B R62, R59 ;  /* 0x0000003bff3e723e */ /* 0x000fe200020004ff */
[----:B------:R-:W-:Y:S01]  /*79b0*/  HADD2.F32 R74, -RZ, R74.H1_H1 ;  /* 0x3000004aff4a7230 */ /* 0x000fe20000004100 */
[----:B------:R-:W-:Y:S01]  /*79c0*/  F2FP.F16.E5M2.UNPACK_B R78, R55.H1 ;  /* 0x00000037ff4e723e */ /* 0x000fe200030004ff */
[C---:B---3--:R-:W-:Y:S01]  /*79d0*/  FMUL R4, R47.reuse, R4 ;  /* 0x000000042f047220 */ /* 0x048fe20000400000 */
[C---:B------:R-:W-:Y:S01]  /*79e0*/  FMUL R5, R47.reuse, R5 ;  /* 0x000000052f057220 */ /* 0x040fe20000400000 */
[C---:B------:R-:W-:Y:S01]  /*79f0*/  FMUL R8, R47.reuse, R8 ;  /* 0x000000082f087220 */ /* 0x040fe20000400000 */
[----:B------:R-:W-:Y:S01]  /*7a00*/  FMUL R9, R47, R9 ;  /* 0x000000092f097220 */ /* 0x000fe20000400000 */
[----:B------:R-:W-:Y:S01]  /*7a10*/  SYNCS.ARRIVE.TRANS64.RED.A1T0 RZ, [UR5], RZ ;  /* 0x000000ffffff79a7 */ /* 0x000fe20008100405 */
[C---:B------:R-:W-:Y:S01]  /*7a20*/  FFMA R4, R49.reuse, R48, R4 ;  /* 0x0000003031047223 */ /* 0x040fe20000000004 */
[----:B------:R-:W-:Y:S01]  /*7a30*/  FFMA R5, R49, R50, R5 ;  /* 0x0000003231057223 */ /* 0x000fe20000000005 */
[C---:B------:R-:W-:Y:S01]  /*7a40*/  FMUL R12, R47.reuse, R12 ;  /* 0x0000000c2f0c7220 */ /* 0x040fe20000400000 */
        /* <DEDUP_REMOVED lines=9> */
[----:B------:R-:W-:Y:S02]  /*7ae0*/  HADD2.F32 R48, -RZ, R77.H1_H1 ;  /* 0x3000004dff307230 */ /* 0x000fe40000004100 */
[C---:B------:R-:W-:Y:S01]  /*7af0*/  FMUL R28, R47.reuse, R32 ;  /* 0x000000202f1c7220 */ /* 0x040fe20000400000 */
[C---:B------:R-:W-:Y:S01]  /*7b00*/  FMUL R29, R47.reuse, R33 ;  /* 0x000000212f1d7220 */ /* 0x040fe20000400000 */
[C---:B------:R-:W-:Y:S01]  /*7b10*/  FMUL R6, R47.reuse, R6 ;  /* 0x000000062f067220 */ /* 0x040fe20000400000 */
[C---:B------:R-:W-:Y:S01]  /*7b20*/  FMUL R7, R47.reuse, R7 ;  /* 0x000000072f077220 */ /* 0x040fe20000400000 */
[--C-:B------:R-:W-:Y:S02]  /*7b30*/  HADD2.F32 R55, -RZ, R57.reuse.H0_H0 ;  /* 0x20000039ff377230 */ /* 0x100fe40000004100 */
[----:B------:R-:W-:Y:S01]  /*7b40*/  FMUL R10, R47, R10 ;  /* 0x0000000a2f0a7220 */ /* 0x000fe20000400000 */
[C---:B------:R-:W-:Y:S01]  /*7b50*/  FFMA R6, R49.reuse, R51, R6 ;  /* 0x0000003331067223 */ /* 0x040fe20000000006 */
[----:B------:R-:W-:Y:S02]  /*7b60*/  HADD2.F32 R56, -RZ, R57.H1_H1 ;  /* 0x30000039ff387230 */ /* 0x000fe40000004100 */
[C---:B------:R-:W-:Y:S01]  /*7b70*/  FFMA R7, R49.reuse, R52, R7 ;  /* 0x0000003431077223 */ /* 0x040fe20000000007 */
[C---:B------:R-:W-:Y:S01]  /*7b80*/  FFMA R8, R49.reuse, R53, R8 ;  /* 0x0000003531087223 */ /* 0x040fe20000000008 */
[C---:B------:R-:W-:Y:S01]  /*7b90*/  FFMA R9, R49.reuse, R54, R9 ;  /* 0x0000003631097223 */ /* 0x040fe20000000009 */
[----:B------:R-:W-:Y:S02]  /*7ba0*/  HADD2.F32 R57, -RZ, R61.H0_H0 ;  /* 0x2000003dff397230 */ /* 0x000fe40000004100 */
[----:B------:R-:W-:Y:S01]  /*7bb0*/  FFMA R10, R49, R55, R10 ;  /* 0x00000037310a7223 */ /* 0x000fe2000000000a */
[----:B------:R-:W-:Y:S01]  /*7bc0*/  F2FP.SATFINITE.E5M2.F32.PACK_AB_MERGE_C R92, R7, R6, RZ ;  /* 0x00000006075c723e */ /* 0x000fe200048060ff */
[----:B------:R-:W-:Y:S02]  /*7bd0*/  HADD2.F32 R61, -RZ, R62.H0_H0 ;  /* 0x2000003eff3d7230 */ /* 0x000fe40000004100 */
[----:B------:R-:W-:Y:S01]  /*7be0*/  FMUL R11, R47, R11 ;  /* 0x0000000b2f0b7220 */ /* 0x000fe20000400000 */
[----:B------:R-:W-:Y:S01]  /*7bf0*/  F2FP.F16.E5M2.UNPACK_B R64, R59.H1 ;  /* 0x0000003bff40723e */ /* 0x000fe200030004ff */
[----:B------:R-:W-:Y:S01]  /*7c00*/  HADD2.F32 R59, -RZ, R60.H0_H0 ;  /* 0x2000003cff3b7230 */ /* 0x000fe20000004100 */
[----:B------:R-:W-:Y:S01]  /*7c10*/  F2FP.SATFINITE.E5M2.F32.PACK_AB_MERGE_C R92, R5, R4, R92 ;  /* 0x00000004055c723e */ /* 0x000fe2000480605c */
[C---:B------:R-:W-:Y:S01]  /*7c20*/  FFMA R11, R49.reuse, R56, R11 ;  /* 0x00000038310b7223 */ /* 0x040fe2000000000b */
[C---:B------:R-:W-:Y:S01]  /*7c30*/  FFMA R12, R49.reuse, R57, R12 ;  /* 0x00000039310c7223 */ /* 0x040fe2000000000c */
[----:B------:R-:W-:Y:S01]  /*7c40*/  FFMA R13, R49, R58, R13 ;  /* 0x0000003a310d7223 */ /* 0x000fe2000000000d */
[----:B------:R-:W-:Y:S02]  /*7c50*/  HADD2.F32 R62, -RZ, R62.H1_H1 ;  /* 0x3000003eff3e7230 */ /* 0x000fe40000004100 */
[----:B------:R-:W-:Y:S01]  /*7c60*/  FMUL R14, R47, R14 ;  /* 0x0000000e2f0e7220 */ /* 0x000fe20000400000 */
[----:B------:R-:W-:Y:S01]  /*7c70*/  HADD2.F32 R60, -RZ, R60.H1_H1 ;  /* 0x3000003cff3c7230 */ /* 0x000fe20000004100 */
[----:B------:R-:W-:Y:S01]  /*7c80*/  F2FP.SATFINITE.E5M2.F32.PACK_AB_MERGE_C R93, R11, R10, RZ ;  /* 0x0000000a0b5d723e */ /* 0x000fe200048060ff */
[----:B------:R-:W-:Y:S02]  /*7c90*/  HADD2.F32 R51, -RZ, R77.H0_H0 ;  /* 0x2000004dff337230 */ /* 0x000fe40000004100 */
[----:B------:R-:W-:Y:S01]  /*7ca0*/  FFMA R14, R49, R59, R14 ;  /* 0x0000003b310e7223 */ /* 0x000fe2000000000e */
[----:B------:R-:W-:Y:S01]  /*7cb0*/  FMUL R15, R47, R15 ;  /* 0x0000000f2f0f7220 */ /* 0x000fe20000400000 */
[--C-:B------:R-:W-:Y:S01]  /*7cc0*/  HADD2.F32 R63, -RZ, R64.reuse.H0_H0 ;  /* 0x20000040ff3f7230 */ /* 0x100fe20000004100 */
[----:B------:R-:W-:Y:S01]  /*7cd0*/  F2FP.SATFINITE.E5M2.F32.PACK_AB_MERGE_C R93, R9, R8, R93 ;  /* 0x00000008095d723e */ /* 0x000fe2000480605d */
[----:B------:R-:W-:Y:S02]  /*7ce0*/  HADD2.F32 R64, -RZ, R64.H1_H1 ;  /* 0x30000040ff407230 */ /* 0x000fe40000004100 */
[C---:B------:R-:W-:Y:S01]  /*7cf0*/  FFMA R15, R49.reuse, R60, R15 ;  /* 0x0000003c310f7223 */ /* 0x040fe2000000000f */
[C---:B------:R-:W-:Y:S01]  /*7d00*/  FFMA R16, R49.reuse, R61, R16 ;  /* 0x0000003d31107223 */ /* 0x040fe20000000010 */
[----:B------:R-:W-:Y:S01]  /*7d10*/  FFMA R17, R49, R62, R17 ;  /* 0x0000003e31117223 */ /* 0x000fe20000000011 */
[C---:B------:R-:W-:Y:S01]  /*7d20*/  FMUL R18, R47.reuse, R18 ;  /* 0x000000122f127220 */ /* 0x040fe20000400000 */
[C---:B------:R-:W-:Y:S01]  /*7d30*/  FMUL R19, R47.reuse, R19 ;  /* 0x000000132f137220 */ /* 0x040fe20000400000 */
[--C-:B------:R-:W-:Y:S02]  /*7d40*/  HADD2.F32 R66, -RZ, R68.reuse.H0_H0 ;  /* 0x20000044ff427230 */ /* 0x100fe40000004100 */
[----:B------:R-:W-:Y:S01]  /*7d50*/  FMUL R3, R47, R22 ;  /* 0x000000162f037220 */ /* 0x000fe20000400000 */
[C---:B------:R-:W-:Y:S01]  /*7d60*/  FFMA R18, R49.reuse, R63, R18 ;  /* 0x0000003f31127223 */ /* 0x040fe20000000012 */
[----:B------:R-:W-:Y:S02]  /*7d70*/  HADD2.F32 R68, -RZ, R68.H1_H1 ;  /* 0x30000044ff447230 */ /* 0x000fe40000004100 */
[----:B------:R-:W-:Y:S01]  /*7d80*/  FFMA R19, R49, R64, R19 ;  /* 0x0000004031137223 */ /* 0x000fe20000000013 */
[----:B------:R-:W-:Y:S01]  /*7d90*/  FMUL R23, R47, R23 ;  /* 0x000000172f177220 */ /* 0x000fe20000400000 */
[C---:B------:R-:W-:Y:S01]  /*7da0*/  FFMA R0, R49.reuse, R65, R0 ;  /* 0x0000004131007223 */ /* 0x040fe20000000000 */
[C---:B------:R-:W-:Y:S01]  /*7db0*/  FFMA R2, R49.reuse, R67, R2 ;  /* 0x0000004331027223 */ /* 0x040fe20000000002 */
[--C-:B------:R-:W-:Y:S02]  /*7dc0*/  HADD2.F32 R71, -RZ, R72.reuse.H0_H0 ;  /* 0x20000048ff477230 */ /* 0x100fe40000004100 */
[----:B------:R-:W-:Y:S01]  /*7dd0*/  FFMA R3, R49, R66, R3 ;  /* 0x0000004231037223 */ /* 0x000fe20000000003 */
[----:B------:R-:W-:Y:S02]  /*7de0*/  HADD2.F32 R72, -RZ, R72.H1_H1 ;  /* 0x30000048ff487230 */ /* 0x000fe40000004100 */
[----:B------:R-:W-:Y:S01]  /*7df0*/  FMUL R22, R47, R26 ;  /* 0x0000001a2f167220 */ /* 0x000fe20000400000 */
        /* <DEDUP_REMOVED lines=18> */
[----:B------:R-:W-:Y:S01]  /*7f20*/  F2FP.SATFINITE.E5M2.F32.PACK_AB_MERGE_C R94, R15, R14, RZ ;  /* 0x0000000e0f5e723e */ /* 0x000fe200048060ff */
[----:B------:R-:W-:Y:S01]  /*7f30*/  FFMA R28, R49, R51, R28 ;  /* 0x00000033311c7223 */ /* 0x000fe2000000001c */
[----:B------:R-:W-:Y:S01]  /*7f40*/  F2FP.SATFINITE.E5M2.F32.PACK_AB_MERGE_C R95, R19, R18, RZ ;  /* 0x00000012135f723e */ /* 0x000fe200048060ff */
[C---:B------:R-:W-:Y:S01]  /*7f50*/  FFMA R29, R49.reuse, R48, R29 ;  /* 0x00000030311d7223 */ /* 0x040fe2000000001d */
[C---:B------:R-:W-:Y:S01]  /*7f60*/  FFMA R30, R49.reuse, R77, R30 ;  /* 0x0000004d311e7223 */ /* 0x040fe2000000001e */
[----:B------:R-:W-:Y:S01]  /*7f70*/  FFMA R35, R49, R50, R35 ;  /* 0x0000003231237223 */ /* 0x000fe20000000023 */
[----:B------:R-:W-:Y:S02]  /*7f80*/  F2FP.SATFINITE.E5M2.F32.PACK_AB_MERGE_C R94, R13, R12, R94 ;  /* 0x0000000c0d5e723e */ /* 0x000fe4000480605e */
[----:B------:R-:W-:Y:S02]  /*7f90*/  F2FP.SATFINITE.E5M2.F32.PACK_AB_MERGE_C R95, R17, R16, R95 ;  /* 0x00000010115f723e */ /* 0x000fe4000480605f */
[----:B------:R-:W-:Y:S02]  /*7fa0*/  F2FP.SATFINITE.E5M2.F32.PACK_AB_MERGE_C R113, R23, R3, RZ ;  /* 0x000000031771723e */ /* 0x000fe400048060ff */
[----:B------:R-:W-:Y:S01]  /*7fb0*/  F2FP.SATFINITE.E5M2.F32.PACK_AB_MERGE_C R114, R27, R22, RZ ;  /* 0x000000161b72723e */ /* 0x000fe200048060ff */
[----:B------:R1:W-:Y:S01]  /*7fc0*/  STS.128 [R103+UR43+0x1600], R92 ;  /* 0x0016005c67007988 */ /* 0x0003e20008000c2b */
[----:B------:R-:W-:Y:S02]  /*7fd0*/  F2FP.SATFINITE.E5M2.F32.PACK_AB_MERGE_C R116, R31, R26, RZ ;  /* 0x0000001a1f74723e */ /* 0x000fe400048060ff */
[----:B------:R-:W-:Y:S02]  /*7fe0*/  F2FP.SATFINITE.E5M2.F32.PACK_AB_MERGE_C R117, R35, R30, RZ ;  /* 0x0000001e2375723e */ /* 0x000fe400048060ff */
[----:B------:R-:W-:Y:S02]  /*7ff0*/  F2FP.SATFINITE.E5M2.F32.PACK_AB_MERGE_C R112, R2, R0, R113 ;  /* 0x000000000270723e */ /* 0x000fe40004806071 */
[----:B------:R-:W-:Y:S02]  /*8000*/  F2FP.SATFINITE.E5M2.F32.PACK_AB_MERGE_C R113, R21, R20, R114 ;  /* 0x000000141571723e */ /* 0x000fe40004806072 */
[----:B------:R-:W-:Y:S02]  /*8010*/  F2FP.SATFINITE.E5M2.F32.PACK_AB_MERGE_C R114, R25, R24, R116 ;  /* 0x000000181972723e */ /* 0x000fe40004806074 */
[----:B------:R-:W-:Y:S02]  /*8020*/  F2FP.SATFINITE.E5M2.F32.PACK_AB_MERGE_C R115, R29, R28, R117 ;  /* 0x0000001c1d73723e */ /* 0x000fe40004806075 */
[----:B------:R-:W-:Y:S03]  /*8030*/  IADD3 R116, PT, PT, R44, 0x1, RZ ;  /* 0x000000012c747810 */ /* 0x000fe60007ffe0ff */
[----:B------:R1:W-:Y:S01]  /*8040*/  STS.128 [R102+0x1010], R112 ;  /* 0x0010107066007388 */ /* 0x0003e20000000c00 */
[----:B------:R-:W-:Y:S01]  /*8050*/  @!PT LDS RZ, [RZ] ;  /* 0x00000000fffff984 */ /* 0x000fe20000000800 */
[----:B------:R-:W-:Y:S01]  /*8060*/  @!PT LDS RZ, [RZ] ;  /* 0x00000000fffff984 */ /* 0x000fe20000000800 */
[----:B------:R-:W-:Y:S01]  /*8070*/  @!PT LDS RZ, [RZ] ;  /* 0x00000000fffff984 */ /* 0x000fe20000000800 */
[----:B------:R-:W-:Y:S01]  /*8080*/  @!PT LDS RZ, [RZ] ;  /* 0x00000000fffff984 */ /* 0x000fe20000000800 */
[----:B------:R3:W-:Y:S07]  /*8090*/  MEMBAR.ALL.CTA ;  /* 0x0000000000007992 */ /* 0x0007ee0000008000 */
[----:B---3--:R-:W3:Y:S02]  /*80a0*/  FENCE.VIEW.ASYNC.S ;  /* 0x00000000000073c6 */ /* 0x008ee40000000000 */
[----:B---3--:R-:W-:Y:S06]  /*80b0*/  BAR.SYNC.DEFER_BLOCKING 0x1, 0x80 ;  /* 0x0042000000007b1d */ /* 0x008fec0000010000 */
[----:B------:R-:W-:Y:S05]  /*80c0*/  @P0 BRA `(.L_x_144) ;  /* 0x0000000000340947 */ /* 0x000fea0003800000 */
[----:B------:R-:W-:Y:S01]  /*80d0*/  UIADD3 UR12, UPT, UPT, UR43, 0x1600, URZ ;  /* 0x000016002b0c7890 */ /* 0x000fe2000fffe0ff */
[----:B------:R-:W-:Y:S01]  /*80e0*/  R2UR UR9, R91 ;  /* 0x000000005b0972ca */ /* 0x000fe200000e0000 */
[----:B------:R-:W-:Y:S01]  /*80f0*/  UIADD3 UR10, UP0, UPT, UR46, 0x680, URZ ;  /* 0x000006802e0a7890 */ /* 0x000fe2000ff1e0ff */
[----:B------:R-:W-:Y:S01]  /*8100*/  R2UR UR8, R97 ;  /* 0x00000000610872ca */ /* 0x000fe200000e0000 */
[----:B------:R-:W-:Y:S02]  /*8110*/  UMOV UR7, UR36 ;  /* 0x0000002400077c82 */ /* 0x000fe40008000000 */
[----:B------:R-:W-:Y:S01]  /*8120*/  IMAD.U32 R109, RZ, RZ, UR12 ;  /* 0x0000000cff6d7e24 */ /* 0x000fe2000f8e00ff */
[----:B------:R-:W-:Y:S04]  /*8130*/  UIADD3.X UR11, UPT, UPT, URZ, UR47, URZ, UP0, !UPT ;  /* 0x0000002fff0b7290 */ /* 0x000fe800087fe4ff */
[----:B------:R-:W-:Y:S03]  /*8140*/  R2UR UR4, R109 ;  /* 0x000000006d0472ca */ /* 0x000fe600000e0000 */
[----:B------:R-:W-:Y:S02]  /*8150*/  USHF.L.U32 UR5, UR9, 0x6, URZ ;  /* 0x0000000609057899 */ /* 0x000fe400080006ff */
[----:B------:R-:W-:Y:S09]  /*8160*/  USHF.L.U32 UR6, UR8, 0x6, URZ ;  /* 0x0000000608067899 */ /* 0x000ff200080006ff */
[----:B------:R3:W-:Y:S01]  /*8170*/  UTMASTG.3D [UR4], [UR10] ;  /* 0x000000040a0073b5 */ /* 0x0007e20008010000 */
[----:B------:R0:W-:Y:S01]  /*8180*/  UTMACMDFLUSH ;  /* 0x00000000000079b7 */ /* 0x0001e20000000000 */
[----:B---3--:R-:W-:Y:S04]  /*8190*/  DEPBAR.LE SB0, 0x0 ;  /* 0x000080000000791a */ /* 0x008fe80000000000 */
.L_x_144:
[----:B------:R-:W-:Y:S05]  /*81a0*/  BSYNC.RECONVERGENT B0 ;  /* 0x0000000000007941 */ /* 0x000fea0003800200 */
.L_x_143:
[----:B------:R-:W-:Y:S01]  /*81b0*/  BAR.SYNC.DEFER_BLOCKING 0x1, 0x80 ;  /* 0x0042000000007b1d */ /* 0x000fe20000010000 */
[----:B------:R-:W-:Y:S01]  /*81c0*/  ISETP.NE.AND P2, PT, R110, RZ, PT ;  /* 0x000000ff6e00720c */ /* 0x000fe20003f45270 */
[----:B------:R-:W-:Y:S01]  /*81d0*/  IMAD.IADD R91, R43, 0x1, R79 ;  /* 0x000000012b5b7824 */ /* 0x000fe200078e024f */
[----:B------:R-:W-:Y:S01]  /*81e0*/  ISETP.NE.AND P0, PT, R111, 0x2, PT ;  /* 0x000000026f00780c */ /* 0x000fe20003f05270 */
[----:B------:R-:W-:Y:S01]  /*81f0*/  IMAD.IADD R97, R45, 0x1, R90 ;  /* 0x000000012d617824 */ /* 0x000fe200078e025a */
[----:B------:R-:W-:Y:S02]  /*8200*/  ISETP.NE.AND P1, PT, R116, 0x4, PT ;  /* 0x000000047400780c */ /* 0x000fe40003f25270 */
[----:B------:R-:W-:Y:S02]  /*8210*/  SEL R0, RZ, 0x1, P0 ;  /* 0x00000001ff007807 */ /* 0x000fe40000000000 */
[----:B------:R-:W-:Y:S02]  /*8220*/  SEL R3, RZ, 0x1, P1 ;  /* 0x00000001ff037807 */ /* 0x000fe40000800000 */
[----:B------:R-:W-:Y:S02]  /*8230*/  LOP3.LUT R107, R107, R0, RZ, 0x3c, !PT ;  /* 0x000000006b6b7212 */ /* 0x000fe400078e3cff */
[----:B------:R-:W-:Y:S02]  /*8240*/  LOP3.LUT R108, R108, R3, RZ, 0x3c, !PT ;  /* 0x000000036c6c7212 */ /* 0x000fe400078e3cff */
[----:B------:R-:W-:Y:S02]  /*8250*/  @P2 R2UR UR36, R105 ;  /* 0x00000000692422ca */ /* 0x000fe400000e0000 */
[----:B------:R-:W-:Y:S02]  /*8260*/  SEL R111, R111, RZ, P0 ;  /* 0x000000ff6f6f7207 */ /* 0x000fe40000000000 */
[----:B------:R-:W-:Y:S01]  /*8270*/  SEL R44, R116, RZ, P1 ;  /* 0x000000ff742c7207 */ /* 0x000fe20000800000 */
[----:B------:R-:W-:Y:S10]  /*8280*/  @P2 BRA `(.L_x_145) ;  /* 0xffffffe400842947 */ /* 0x000ff4000383ffff */
[----:B------:R-:W-:Y:S05]  /*8290*/  EXIT ;  /* 0x000000000000794d */ /* 0x000fea0003800000 */
.L_x_20:
[----:B--2---:R2:W1:Y:S02]  /*82a0*/  SYNCS.PHASECHK.TRANS64.TRYWAIT P0, [R3+URZ+0x3f0], R2 ;  /* 0x0003f002030075a7 */ /* 0x00446400080011ff */
[----:B-1----:R-:W-:Y:S05]  /*82b0*/  @!P0 NANOSLEEP.SYNCS 0x989680 ;  /* 0x009896800000895d */ /* 0x002fea0003900000 */
[----:B------:R-:W1:Y:S02]  /*82c0*/  @!P0 SYNCS.PHASECHK.TRANS64 P0, [R3+URZ+0x3f0], R2 ;  /* 0x0003f002030085a7 */ /* 0x000e6400080010ff */
[----:B-1----:R-:W-:Y:S05]  /*82d0*/  @!P0 BRA `(.L_x_20) ;  /* 0xfffffffc00f08947 */ /* 0x002fea000383ffff */
[----:B------:R-:W-:Y:S05]  /*82e0*/  BRA `(.L_x_146) ;  /* 0xffffff9800407947 */ /* 0x000fea000383ffff */
.L_x_23:
[----:B-1----:R-:W-:-:S07]  /*82f0*/  MOV R2, UR33 ;  /* 0x0000002100027c02 */ /* 0x002fce0008000f00 */
.L_x_147:
[----:B-1----:R1:W2:Y:S02]  /*8300*/  SYNCS.PHASECHK.TRANS64.TRYWAIT P0, [R2+URZ+0x1b0], R5 ;  /* 0x0001b005020075a7 */ /* 0x0022a400080011ff */
[----:B--2---:R-:W-:Y:S05]  /*8310*/  @!P0 NANOSLEEP.SYNCS 0x989680 ;  /* 0x009896800000895d */ /* 0x004fea0003900000 */
[----:B------:R-:W2:Y:S02]  /*8320*/  @!P0 SYNCS.PHASECHK.TRANS64 P0, [R2+URZ+0x1b0], R5 ;  /* 0x0001b005020085a7 */ /* 0x000ea400080010ff */
[----:B--2---:R-:W-:Y:S05]  /*8330*/  @!P0 BRA `(.L_x_147) ;  /* 0xfffffffc00f08947 */ /* 0x004fea000383ffff */
[----:B------:R-:W-:Y:S05]  /*8340*/  BRA `(.L_x_22) ;  /* 0xffffff9800907947 */ /* 0x000fea000383ffff */
.L_x_29:
[----:B-1----:R-:W-:-:S07]  /*8350*/  MOV R2, UR17 ;  /* 0x0000001100027c02 */ /* 0x002fce0008000f00 */
.L_x_148:
[----:B-1----:R1:W2:Y:S02]  /*8360*/  SYNCS.PHASECHK.TRANS64.TRYWAIT P0, [R2+URZ+0x1b0], R5 ;  /* 0x0001b005020075a7 */ /* 0x0022a400080011ff */
[----:B--2---:R-:W-:Y:S05]  /*8370*/  @!P0 NANOSLEEP.SYNCS 0x989680 ;  /* 0x009896800000895d */ /* 0x004fea0003900000 */
[----:B------:R-:W2:Y:S02]  /*8380*/  @!P0 SYNCS.PHASECHK.TRANS64 P0, [R2+URZ+0x1b0], R5 ;  /* 0x0001b005020085a7 */ /* 0x000ea400080010ff */
[----:B--2---:R-:W-:Y:S05]  /*8390*/  @!P0 BRA `(.L_x_148) ;  /* 0xfffffffc00f08947 */ /* 0x004fea000383ffff */
[----:B------:R-:W-:Y:S05]  /*83a0*/  BRA `(.L_x_28) ;  /* 0xffffff9c00347947 */ /* 0x000fea000383ffff */
.L_x_33:
[----:B-1----:R1:W2:Y:S02]  /*83b0*/  SYNCS.PHASECHK.TRANS64.TRYWAIT P0, [R2+URZ+0x380], R3 ;  /* 0x00038003020075a7 */ /* 0x0022a400080011ff */
[----:B--2---:R-:W-:Y:S05]  /*83c0*/  @!P0 NANOSLEEP.SYNCS 0x989680 ;  /* 0x009896800000895d */ /* 0x004fea0003900000 */
[----:B------:R-:W2:Y:S02]  /*83d0*/  @!P0 SYNCS.PHASECHK.TRANS64 P0, [R2+URZ+0x380], R3 ;  /* 0x00038003020085a7 */ /* 0x000ea400080010ff */
[----:B--2---:R-:W-:Y:S05]  /*83e0*/  @!P0 BRA `(.L_x_33) ;  /* 0xfffffffc00f08947 */ /* 0x004fea000383ffff */
[----:B------:R-:W-:Y:S05]  /*83f0*/  BRA `(.L_x_149) ;  /* 0xffffff9c00c07947 */ /* 0x000fea000383ffff */
.L_x_37:
[----:B----4-:R-:W-:-:S07]  /*8400*/  MOV R0, UR5 ;  /* 0x0000000500007c02 */ /* 0x010fce0008000f00 */
.L_x_150:
[----:B-1----:R1:W2:Y:S02]  /*8410*/  SYNCS.PHASECHK.TRANS64.TRYWAIT P0, [R0+URZ], R3 ;  /* 0x00000003000075a7 */ /* 0x0022a400080011ff */
[----:B--2---:R-:W-:Y:S05]  /*8420*/  @!P0 NANOSLEEP.SYNCS 0x989680 ;  /* 0x009896800000895d */ /* 0x004fea0003900000 */
[----:B------:R-:W2:Y:S02]  /*8430*/  @!P0 SYNCS.PHASECHK.TRANS64 P0, [R0+URZ], R3 ;  /* 0x00000003000085a7 */ /* 0x000ea400080010ff */
[----:B--2---:R-:W-:Y:S05]  /*8440*/  @!P0 BRA `(.L_x_150) ;  /* 0xfffffffc00f08947 */ /* 0x004fea000383ffff */
[----:B------:R-:W-:Y:S05]  /*8450*/  BRA `(.L_x_151) ;  /* 0xffffffa400307947 */ /* 0x000fea000383ffff */
.L_x_38:
[----:B----4-:R-:W-:-:S07]  /*8460*/  MOV R0, UR5 ;  /* 0x0000000500007c02 */ /* 0x010fce0008000f00 */
.L_x_152:
[----:B-1----:R1:W2:Y:S02]  /*8470*/  SYNCS.PHASECHK.TRANS64.TRYWAIT P0, [R0+URZ], R3 ;  /* 0x00000003000075a7 */ /* 0x0022a400080011ff */
[----:B--2---:R-:W-:Y:S05]  /*8480*/  @!P0 NANOSLEEP.SYNCS 0x989680 ;  /* 0x009896800000895d */ /* 0x004fea0003900000 */
[----:B------:R-:W2:Y:S02]  /*8490*/  @!P0 SYNCS.PHASECHK.TRANS64 P0, [R0+URZ], R3 ;  /* 0x00000003000085a7 */ /* 0x000ea400080010ff */
[----:B--2---:R-:W-:Y:S05]  /*84a0*/  @!P0 BRA `(.L_x_152) ;  /* 0xfffffffc00f08947 */ /* 0x004fea000383ffff */
[----:B------:R-:W-:Y:S05]  /*84b0*/  BRA `(.L_x_153) ;  /* 0xffffffa4003c7947 */ /* 0x000fea000383ffff */
.L_x_39:
[----:B----4-:R-:W-:-:S07]  /*84c0*/  MOV R0, UR5 ;  /* 0x0000000500007c02 */ /* 0x010fce0008000f00 */
.L_x_154:
[----:B-1----:R1:W2:Y:S02]  /*84d0*/  SYNCS.PHASECHK.TRANS64.TRYWAIT P0, [R0+URZ], R3 ;  /* 0x00000003000075a7 */ /* 0x0022a400080011ff */
[----:B--2---:R-:W-:Y:S05]  /*84e0*/  @!P0 NANOSLEEP.SYNCS 0x989680 ;  /* 0x009896800000895d */ /* 0x004fea0003900000 */
[----:B------:R-:W2:Y:S02]  /*84f0*/  @!P0 SYNCS.PHASECHK.TRANS64 P0, [R0+URZ], R3 ;  /* 0x00000003000085a7 */ /* 0x000ea400080010ff */
[----:B--2---:R-:W-:Y:S05]  /*8500*/  @!P0 BRA `(.L_x_154) ;  /* 0xfffffffc00f08947 */ /* 0x004fea000383ffff */
[----:B------:R-:W-:Y:S05]  /*8510*/  BRA `(.L_x_155) ;  /* 0xffffffa400487947 */ /* 0x000fea000383ffff */
.L_x_40:
[----:B----4-:R-:W-:-:S07]  /*8520*/  MOV R0, UR5 ;  /* 0x0000000500007c02 */ /* 0x010fce0008000f00 */
.L_x_156:
[----:B-1----:R1:W2:Y:S02]  /*8530*/  SYNCS.PHASECHK.TRANS64.TRYWAIT P0, [R0+URZ], R3 ;  /* 0x00000003000075a7 */ /* 0x0022a400080011ff */
[----:B--2---:R-:W-:Y:S05]  /*8540*/  @!P0 NANOSLEEP.SYNCS 0x989680 ;  /* 0x009896800000895d */ /* 0x004fea0003900000 */
[----:B------:R-:W2:Y:S02]  /*8550*/  @!P0 SYNCS.PHASECHK.TRANS64 P0, [R0+URZ], R3 ;  /* 0x00000003000085a7 */ /* 0x000ea400080010ff */
[----:B--2---:R-:W-:Y:S05]  /*8560*/  @!P0 BRA `(.L_x_156) ;  /* 0xfffffffc00f08947 */ /* 0x004fea000383ffff */
[----:B------:R-:W-:Y:S05]  /*8570*/  BRA `(.L_x_157) ;  /* 0xffffffa400547947 */ /* 0x000fea000383ffff */
.L_x_41:
[----:B----4-:R-:W-:-:S07]  /*8580*/  MOV R0, UR5 ;  /* 0x0000000500007c02 */ /* 0x010fce0008000f00 */
.L_x_158:
[----:B-1----:R1:W2:Y:S02]  /*8590*/  SYNCS.PHASECHK.TRANS64.TRYWAIT P0, [R0+URZ], R3 ;  /* 0x00000003000075a7 */ /* 0x0022a400080011ff */
[----:B--2---:R-:W-:Y:S05]  /*85a0*/  @!P0 NANOSLEEP.SYNCS 0x989680 ;  /* 0x009896800000895d */ /* 0x004fea0003900000 */
[----:B------:R-:W2:Y:S02]  /*85b0*/  @!P0 SYNCS.PHASECHK.TRANS64 P0, [R0+URZ], R3 ;  /* 0x00000003000085a7 */ /* 0x000ea400080010ff */
[----:B--2---:R-:W-:Y:S05]  /*85c0*/  @!P0 BRA `(.L_x_158) ;  /* 0xfffffffc00f08947 */ /* 0x004fea000383ffff */
[----:B------:R-:W-:Y:S05]  /*85d0*/  BRA `(.L_x_159) ;  /* 0xffffffa400607947 */ /* 0x000fea000383ffff */
.L_x_42:
[----:B----4-:R-:W-:-:S07]  /*85e0*/  MOV R0, UR5 ;  /* 0x0000000500007c02 */ /* 0x010fce0008000f00 */
.L_x_160:
[----:B-1----:R1:W2:Y:S02]  /*85f0*/  SYNCS.PHASECHK.TRANS64.TRYWAIT P0, [R0+URZ], R3 ;  /* 0x00000003000075a7 */ /* 0x0022a400080011ff */
[----:B--2---:R-:W-:Y:S05]  /*8600*/  @!P0 NANOSLEEP.SYNCS 0x989680 ;  /* 0x009896800000895d */ /* 0x004fea0003900000 */
[----:B------:R-:W2:Y:S02]  /*8610*/  @!P0 SYNCS.PHASECHK.TRANS64 P0, [R0+URZ], R3 ;  /* 0x00000003000085a7 */ /* 0x000ea400080010ff */
[----:B--2---:R-:W-:Y:S05]  /*8620*/  @!P0 BRA `(.L_x_160) ;  /* 0xfffffffc00f08947 */ /* 0x004fea000383ffff */
[----:B------:R-:W-:Y:S05]  /*8630*/  BRA `(.L_x_161) ;  /* 0xffffffa4006c7947 */ /* 0x000fea000383ffff */
.L_x_43:
[----:B----4-:R-:W-:-:S07]  /*8640*/  MOV R0, UR5 ;  /* 0x0000000500007c02 */ /* 0x010fce0008000f00 */
.L_x_162:
[----:B-1----:R1:W2:Y:S02]  /*8650*/  SYNCS.PHASECHK.TRANS64.TRYWAIT P0, [R0+URZ], R3 ;  /* 0x00000003000075a7 */ /* 0x0022a400080011ff */
[----:B--2---:R-:W-:Y:S05]  /*8660*/  @!P0 NANOSLEEP.SYNCS 0x989680 ;  /* 0x009896800000895d */ /* 0x004fea0003900000 */
[----:B------:R-:W2:Y:S02]  /*8670*/  @!P0 SYNCS.PHASECHK.TRANS64 P0, [R0+URZ], R3 ;  /* 0x00000003000085a7 */ /* 0x000ea400080010ff */
[----:B--2---:R-:W-:Y:S05]  /*8680*/  @!P0 BRA `(.L_x_162) ;  /* 0xfffffffc00f08947 */ /* 0x004fea000383ffff */
[----:B------:R-:W-:Y:S05]  /*8690*/  BRA `(.L_x_163) ;  /* 0xffffffa400787947 */ /* 0x000fea000383ffff */
.L_x_44:
[----:B----4-:R-:W-:-:S07]  /*86a0*/  MOV R0, UR5 ;  /* 0x0000000500007c02 */ /* 0x010fce0008000f00 */
.L_x_164:
[----:B-1----:R1:W2:Y:S02]  /*86b0*/  SYNCS.PHASECHK.TRANS64.TRYWAIT P0, [R0+URZ], R3 ;  /* 0x00000003000075a7 */ /* 0x0022a400080011ff */
[----:B--2---:R-:W-:Y:S05]  /*86c0*/  @!P0 NANOSLEEP.SYNCS 0x989680 ;  /* 0x009896800000895d */ /* 0x004fea0003900000 */
[----:B------:R-:W2:Y:S02]  /*86d0*/  @!P0 SYNCS.PHASECHK.TRANS64 P0, [R0+URZ], R3 ;  /* 0x00000003000085a7 */ /* 0x000ea400080010ff */
[----:B--2---:R-:W-:Y:S05]  /*86e0*/  @!P0 BRA `(.L_x_164) ;  /* 0xfffffffc00f08947 */ /* 0x004fea000383ffff */
[----:B------:R-:W-:Y:S05]  /*86f0*/  BRA `(.L_x_165) ;  /* 0xffffffa400847947 */ /* 0x000fea000383ffff */
.L_x_45:
[----:B----4-:R-:W-:-:S07]  /*8700*/  MOV R0, UR5 ;  /* 0x0000000500007c02 */ /* 0x010fce0008000f00 */
.L_x_166:
[----:B-1----:R1:W2:Y:S02]  /*8710*/  SYNCS.PHASECHK.TRANS64.TRYWAIT P0, [R0+URZ], R3 ;  /* 0x00000003000075a7 */ /* 0x0022a400080011ff */
[----:B--2---:R-:W-:Y:S05]  /*8720*/  @!P0 NANOSLEEP.SYNCS 0x989680 ;  /* 0x009896800000895d */ /* 0x004fea0003900000 */
[----:B------:R-:W2:Y:S02]  /*8730*/  @!P0 SYNCS.PHASECHK.TRANS64 P0, [R0+URZ], R3 ;  /* 0x00000003000085a7 */ /* 0x000ea400080010ff */
[----:B--2---:R-:W-:Y:S05]  /*8740*/  @!P0 BRA `(.L_x_166) ;  /* 0xfffffffc00f08947 */ /* 0x004fea000383ffff */
[----:B------:R-:W-:Y:S05]  /*8750*/  BRA `(.L_x_167) ;  /* 0xffffffa400907947 */ /* 0x000fea000383ffff */
.L_x_46:
[----:B----4-:R-:W-:-:S07]  /*8760*/  MOV R0, UR5 ;  /* 0x0000000500007c02 */ /* 0x010fce0008000f00 */
.L_x_168:
[----:B-1----:R1:W2:Y:S02]  /*8770*/  SYNCS.PHASECHK.TRANS64.TRYWAIT P0, [R0+URZ], R3 ;  /* 0x00000003000075a7 */ /* 0x0022a400080011ff */
[----:B--2---:R-:W-:Y:S05]  /*8780*/  @!P0 NANOSLEEP.SYNCS 0x989680 ;  /* 0x009896800000895d */ /* 0x004fea0003900000 */
[----:B------:R-:W2:Y:S02]  /*8790*/  @!P0 SYNCS.PHASECHK.TRANS64 P0, [R0+URZ], R3 ;  /* 0x00000003000085a7 */ /* 0x000ea400080010ff */
[----:B--2---:R-:W-:Y:S05]  /*87a0*/  @!P0 BRA `(.L_x_168) ;  /* 0xfffffffc00f08947 */ /* 0x004fea000383ffff */
[----:B------:R-:W-:Y:S05]  /*87b0*/  BRA `(.L_x_169) ;  /* 0xffffffa4009c7947 */ /* 0x000fea000383ffff */
.L_x_47:
[----:B----4-:R-:W-:-:S07]  /*87c0*/  MOV R0, UR5 ;  /* 0x0000000500007c02 */ /* 0x010fce0008000f00 */
.L_x_170:
[----:B-1----:R1:W2:Y:S02]  /*87d0*/  SYNCS.PHASECHK.TRANS64.TRYWAIT P0, [R0+URZ], R3 ;  /* 0x00000003000075a7 */ /* 0x0022a400080011ff */
[----:B--2---:R-:W-:Y:S05]  /*87e0*/  @!P0 NANOSLEEP.SYNCS 0x989680 ;  /* 0x009896800000895d */ /* 0x004fea0003900000 */
[----:B------:R-:W2:Y:S02]  /*87f0*/  @!P0 SYNCS.PHASECHK.TRANS64 P0, [R0+URZ], R3 ;  /* 0x00000003000085a7 */ /* 0x000ea400080010ff */
[----:B--2---:R-:W-:Y:S05]  /*8800*/  @!P0 BRA `(.L_x_170) ;  /* 0xfffffffc00f08947 */ /* 0x004fea000383ffff */
[----:B------:R-:W-:Y:S05]  /*8810*/  BRA `(.L_x_171) ;  /* 0xffffffa400a87947 */ /* 0x000fea000383ffff */
.L_x_48:
[----:B----4-:R-:W-:-:S07]  /*8820*/  MOV R0, UR5 ;  /* 0x0000000500007c02 */ /* 0x010fce0008000f00 */
.L_x_172:
[----:B-1----:R1:W2:Y:S02]  /*8830*/  SYNCS.PHASECHK.TRANS64.TRYWAIT P0, [R0+URZ], R3 ;  /* 0x00000003000075a7 */ /* 0x0022a400080011ff */
[----:B--2---:R-:W-:Y:S05]  /*8840*/  @!P0 NANOSLEEP.SYNCS 0x989680 ;  /* 0x009896800000895d */ /* 0x004fea0003900000 */
[----:B------:R-:W2:Y:S02]  /*8850*/  @!P0 SYNCS.PHASECHK.TRANS64 P0, [R0+URZ], R3 ;  /* 0x00000003000085a7 */ /* 0x000ea400080010ff */
[----:B--2---:R-:W-:Y:S05]  /*8860*/  @!P0 BRA `(.L_x_172) ;  /* 0xfffffffc00f08947 */ /* 0x004fea000383ffff */
[----:B------:R-:W-:Y:S05]  /*8870*/  BRA `(.L_x_173) ;  /* 0xffffffa400b47947 */ /* 0x000fea000383ffff */
.L_x_49:
[----:B----4-:R-:W-:-:S07]  /*8880*/  MOV R0, UR5 ;  /* 0x0000000500007c02 */ /* 0x010fce0008000f00 */
.L_x_174:
[----:B-1----:R1:W2:Y:S02]  /*8890*/  SYNCS.PHASECHK.TRANS64.TRYWAIT P0, [R0+URZ], R3 ;  /* 0x00000003000075a7 */ /* 0x0022a400080011ff */
[----:B--2---:R-:W-:Y:S05]  /*88a0*/  @!P0 NANOSLEEP.SYNCS 0x989680 ;  /* 0x009896800000895d */ /* 0x004fea0003900000 */
[----:B------:R-:W2:Y:S02]  /*88b0*/  @!P0 SYNCS.PHASECHK.TRANS64 P0, [R0+URZ], R3 ;  /* 0x00000003000085a7 */ /* 0x000ea400080010ff */
[----:B--2---:R-:W-:Y:S05]  /*88c0*/  @!P0 BRA `(.L_x_174) ;  /* 0xfffffffc00f08947 */ /* 0x004fea000383ffff */
[----:B------:R-:W-:Y:S05]  /*88d0*/  BRA `(.L_x_175) ;  /* 0xffffffa400c07947 */ /* 0x000fea000383ffff */
.L_x_50:
[----:B----4-:R-:W-:-:S07]  /*88e0*/  MOV R0, UR5 ;  /* 0x0000000500007c02 */ /* 0x010fce0008000f00 */
.L_x_176:
[----:B-1----:R1:W2:Y:S02]  /*88f0*/  SYNCS.PHASECHK.TRANS64.TRYWAIT P0, [R0+URZ], R3 ;  /* 0x00000003000075a7 */ /* 0x0022a400080011ff */
[----:B--2---:R-:W-:Y:S05]  /*8900*/  @!P0 NANOSLEEP.SYNCS 0x989680 ;  /* 0x009896800000895d */ /* 0x004fea0003900000 */
[----:B------:R-:W2:Y:S02]  /*8910*/  @!P0 SYNCS.PHASECHK.TRANS64 P0, [R0+URZ], R3 ;  /* 0x00000003000085a7 */ /* 0x000ea400080010ff */
[----:B--2---:R-:W-:Y:S05]  /*8920*/  @!P0 BRA `(.L_x_176) ;  /* 0xfffffffc00f08947 */ /* 0x004fea000383ffff */
[----:B------:R-:W-:Y:S05]  /*8930*/  BRA `(.L_x_177) ;  /* 0xffffffa400cc7947 */ /* 0x000fea000383ffff */
.L_x_51:
[----:B----4-:R-:W-:-:S07]  /*8940*/  MOV R0, UR5 ;  /* 0x0000000500007c02 */ /* 0x010fce0008000f00 */
.L_x_178:
[----:B-1----:R1:W2:Y:S02]  /*8950*/  SYNCS.PHASECHK.TRANS64.TRYWAIT P0, [R0+URZ], R3 ;  /* 0x00000003000075a7 */ /* 0x0022a400080011ff */
[----:B--2---:R-:W-:Y:S05]  /*8960*/  @!P0 NANOSLEEP.SYNCS 0x989680 ;  /* 0x009896800000895d */ /* 0x004fea0003900000 */
[----:B------:R-:W2:Y:S02]  /*8970*/  @!P0 SYNCS.PHASECHK.TRANS64 P0, [R0+URZ], R3 ;  /* 0x00000003000085a7 */ /* 0x000ea400080010ff */
[----:B--2---:R-:W-:Y:S05]  /*8980*/  @!P0 BRA `(.L_x_178) ;  /* 0xfffffffc00f08947 */ /* 0x004fea000383ffff */
[----:B------:R-:W-:Y:S05]  /*8990*/  BRA `(.L_x_179) ;  /* 0xffffffa400d87947 */ /* 0x000fea000383ffff */
.L_x_52:
[----:B----4-:R-:W-:-:S07]  /*89a0*/  MOV R0, UR5 ;  /* 0x0000000500007c02 */ /* 0x010fce0008000f00 */
.L_x_180:
[----:B-1----:R1:W2:Y:S02]  /*89b0*/  SYNCS.PHASECHK.TRANS64.TRYWAIT P0, [R0+URZ], R3 ;  /* 0x00000003000075a7 */ /* 0x0022a400080011ff */
[----:B--2---:R-:W-:Y:S05]  /*89c0*/  @!P0 NANOSLEEP.SYNCS 0x989680 ;  /* 0x009896800000895d */ /* 0x004fea0003900000 */
[----:B------:R-:W2:Y:S02]  /*89d0*/  @!P0 SYNCS.PHASECHK.TRANS64 P0, [R0+URZ], R3 ;  /* 0x00000003000085a7 */ /* 0x000ea400080010ff */
[----:B--2---:R-:W-:Y:S05]  /*89e0*/  @!P0 BRA `(.L_x_180) ;  /* 0xfffffffc00f08947 */ /* 0x004fea000383ffff */
[----:B------:R-:W-:Y:S05]  /*89f0*/  BRA `(.L_x_181) ;  /* 0xffffffa400e47947 */ /* 0x000fea000383ffff */
.L_x_53:
[----:B----4-:R-:W-:-:S07]  /*8a00*/  MOV R0, UR5 ;  /* 0x0000000500007c02 */ /* 0x010fce0008000f00 */
.L_x_182:
[----:B-1----:R1:W2:Y:S02]  /*8a10*/  SYNCS.PHASECHK.TRANS64.TRYWAIT P0, [R0+URZ], R3 ;  /* 0x00000003000075a7 */ /* 0x0022a400080011ff */
[----:B--2---:R-:W-:Y:S05]  /*8a20*/  @!P0 NANOSLEEP.SYNCS 0x989680 ;  /* 0x009896800000895d */ /* 0x004fea0003900000 */
[----:B------:R-:W2:Y:S02]  /*8a30*/  @!P0 SYNCS.PHASECHK.TRANS64 P0, [R0+URZ], R3 ;  /* 0x00000003000085a7 */ /* 0x000ea400080010ff */
[----:B--2---:R-:W-:Y:S05]  /*8a40*/  @!P0 BRA `(.L_x_182) ;  /* 0xfffffffc00f08947 */ /* 0x004fea000383ffff */
[----:B------:R-:W-:Y:S05]  /*8a50*/  BRA `(.L_x_183) ;  /* 0xffffffa400f07947 */ /* 0x000fea000383ffff */
.L_x_54:
[----:B----4-:R-:W-:-:S07]  /*8a60*/  MOV R0, UR5 ;  /* 0x0000000500007c02 */ /* 0x010fce0008000f00 */
.L_x_184:
[----:B-1----:R1:W2:Y:S02]  /*8a70*/  SYNCS.PHASECHK.TRANS64.TRYWAIT P0, [R0+URZ], R3 ;  /* 0x00000003000075a7 */ /* 0x0022a400080011ff */
[----:B--2---:R-:W-:Y:S05]  /*8a80*/  @!P0 NANOSLEEP.SYNCS 0x989680 ;  /* 0x009896800000895d */ /* 0x004fea0003900000 */
[----:B------:R-:W2:Y:S02]  /*8a90*/  @!P0 SYNCS.PHASECHK.TRANS64 P0, [R0+URZ], R3 ;  /* 0x00000003000085a7 */ /* 0x000ea400080010ff */
[----:B--2---:R-:W-:Y:S05]  /*8aa0*/  @!P0 BRA `(.L_x_184) ;  /* 0xfffffffc00f08947 */ /* 0x004fea000383ffff */
[----:B------:R-:W-:Y:S05]  /*8ab0*/  BRA `(.L_x_185) ;  /* 0xffffffa400fc7947 */ /* 0x000fea000383ffff */
.L_x_55:
[----:B----4-:R-:W-:-:S07]  /*8ac0*/  MOV R0, UR5 ;  /* 0x0000000500007c02 */ /* 0x010fce0008000f00 */
.L_x_186:
[----:B-1----:R1:W2:Y:S02]  /*8ad0*/  SYNCS.PHASECHK.TRANS64.TRYWAIT P0, [R0+URZ], R3 ;  /* 0x00000003000075a7 */ /* 0x0022a400080011ff */
[----:B--2---:R-:W-:Y:S05]  /*8ae0*/  @!P0 NANOSLEEP.SYNCS 0x989680 ;  /* 0x009896800000895d */ /* 0x004fea0003900000 */
[----:B------:R-:W2:Y:S02]  /*8af0*/  @!P0 SYNCS.PHASECHK.TRANS64 P0, [R0+URZ], R3 ;  /* 0x00000003000085a7 */ /* 0x000ea400080010ff */
[----:B--2---:R-:W-:Y:S05]  /*8b00*/  @!P0 BRA `(.L_x_186) ;  /* 0xfffffffc00f08947 */ /* 0x004fea000383ffff */
[----:B------:R-:W-:Y:S05]  /*8b10*/  BRA `(.L_x_187) ;  /* 0xffffffa800087947 */ /* 0x000fea000383ffff */
.L_x_56:
[----:B----4-:R-:W-:-:S07]  /*8b20*/  MOV R0, UR5 ;  /* 0x0000000500007c02 */ /* 0x010fce0008000f00 */
.L_x_188:
[----:B-1----:R1:W2:Y:S02]  /*8b30*/  SYNCS.PHASECHK.TRANS64.TRYWAIT P0, [R0+URZ], R3 ;  /* 0x00000003000075a7 */ /* 0x0022a400080011ff */
[----:B--2---:R-:W-:Y:S05]  /*8b40*/  @!P0 NANOSLEEP.SYNCS 0x989680 ;  /* 0x009896800000895d */ /* 0x004fea0003900000 */
[----:B------:R-:W2:Y:S02]  /*8b50*/  @!P0 SYNCS.PHASECHK.TRANS64 P0, [R0+URZ], R3 ;  /* 0x00000003000085a7 */ /* 0x000ea400080010ff */
[----:B--2---:R-:W-:Y:S05]  /*8b60*/  @!P0 BRA `(.L_x_188) ;  /* 0xfffffffc00f08947 */ /* 0x004fea000383ffff */
[----:B------:R-:W-:Y:S05]  /*8b70*/  BRA `(.L_x_189) ;  /* 0xffffffa800147947 */ /* 0x000fea000383ffff */
.L_x_57:
[----:B----4-:R-:W-:-:S07]  /*8b80*/  MOV R0, UR5 ;  /* 0x0000000500007c02 */ /* 0x010fce0008000f00 */
.L_x_190:
[----:B-1----:R1:W2:Y:S02]  /*8b90*/  SYNCS.PHASECHK.TRANS64.TRYWAIT P0, [R0+URZ], R3 ;  /* 0x00000003000075a7 */ /* 0x0022a400080011ff */
[----:B--2---:R-:W-:Y:S05]  /*8ba0*/  @!P0 NANOSLEEP.SYNCS 0x989680 ;  /* 0x009896800000895d */ /* 0x004fea0003900000 */
[----:B------:R-:W2:Y:S02]  /*8bb0*/  @!P0 SYNCS.PHASECHK.TRANS64 P0, [R0+URZ], R3 ;  /* 0x00000003000085a7 */ /* 0x000ea400080010ff */
[----:B--2---:R-:W-:Y:S05]  /*8bc0*/  @!P0 BRA `(.L_x_190) ;  /* 0xfffffffc00f08947 */ /* 0x004fea000383ffff */
[----:B------:R-:W-:Y:S05]  /*8bd0*/  BRA `(.L_x_191) ;  /* 0xffffffa800207947 */ /* 0x000fea000383ffff */
.L_x_58:
[----:B----4-:R-:W-:-:S07]  /*8be0*/  MOV R0, UR5 ;  /* 0x0000000500007c02 */ /* 0x010fce0008000f00 */
.L_x_192:
[----:B-1----:R1:W2:Y:S02]  /*8bf0*/  SYNCS.PHASECHK.TRANS64.TRYWAIT P0, [R0+URZ], R3 ;  /* 0x00000003000075a7 */ /* 0x0022a400080011ff */
[----:B--2---:R-:W-:Y:S05]  /*8c00*/  @!P0 NANOSLEEP.SYNCS 0x989680 ;  /* 0x009896800000895d */ /* 0x004fea0003900000 */
[----:B------:R-:W2:Y:S02]  /*8c10*/  @!P0 SYNCS.PHASECHK.TRANS64 P0, [R0+URZ], R3 ;  /* 0x00000003000085a7 */ /* 0x000ea400080010ff */
[----:B--2---:R-:W-:Y:S05]  /*8c20*/  @!P0 BRA `(.L_x_192) ;  /* 0xfffffffc00f08947 */ /* 0x004fea000383ffff */
[----:B------:R-:W-:Y:S05]  /*8c30*/  BRA `(.L_x_193) ;  /* 0xffffffa8002c7947 */ /* 0x000fea000383ffff */
.L_x_59:
[----:B----4-:R-:W-:-:S07]  /*8c40*/  MOV R0, UR5 ;  /* 0x0000000500007c02 */ /* 0x010fce0008000f00 */
.L_x_194:
[----:B-1----:R1:W2:Y:S02]  /*8c50*/  SYNCS.PHASECHK.TRANS64.TRYWAIT P0, [R0+URZ], R3 ;  /* 0x00000003000075a7 */ /* 0x0022a400080011ff */
[----:B--2---:R-:W-:Y:S05]  /*8c60*/  @!P0 NANOSLEEP.SYNCS 0x989680 ;  /* 0x009896800000895d */ /* 0x004fea0003900000 */
[----:B------:R-:W2:Y:S02]  /*8c70*/  @!P0 SYNCS.PHASECHK.TRANS64 P0, [R0+URZ], R3 ;  /* 0x00000003000085a7 */ /* 0x000ea400080010ff */
[----:B--2---:R-:W-:Y:S05]  /*8c80*/  @!P0 BRA `(.L_x_194) ;  /* 0xfffffffc00f08947 */ /* 0x004fea000383ffff */
[----:B------:R-:W-:Y:S05]  /*8c90*/  BRA `(.L_x_195) ;  /* 0xffffffa800387947 */ /* 0x000fea000383ffff */
.L_x_60:
[----:B----4-:R-:W-:-:S07]  /*8ca0*/  MOV R0, UR5 ;  /* 0x0000000500007c02 */ /* 0x010fce0008000f00 */
.L_x_196:
[----:B-1----:R1:W2:Y:S02]  /*8cb0*/  SYNCS.PHASECHK.TRANS64.TRYWAIT P0, [R0+URZ], R3 ;  /* 0x00000003000075a7 */ /* 0x0022a400080011ff */
[----:B--2---:R-:W-:Y:S05]  /*8cc0*/  @!P0 NANOSLEEP.SYNCS 0x989680 ;  /* 0x009896800000895d */ /* 0x004fea0003900000 */
[----:B------:R-:W2:Y:S02]  /*8cd0*/  @!P0 SYNCS.PHASECHK.TRANS64 P0, [R0+URZ], R3 ;  /* 0x00000003000085a7 */ /* 0x000ea400080010ff */
[----:B--2---:R-:W-:Y:S05]  /*8ce0*/  @!P0 BRA `(.L_x_196) ;  /* 0xfffffffc00f08947 */ /* 0x004fea000383ffff */
[----:B------:R-:W-:Y:S05]  /*8cf0*/  BRA `(.L_x_197) ;  /* 0xffffffa800447947 */ /* 0x000fea000383ffff */
.L_x_61:
[----:B----4-:R-:W-:-:S07]  /*8d00*/  MOV R0, UR5 ;  /* 0x0000000500007c02 */ /* 0x010fce0008000f00 */
.L_x_198:
[----:B-1----:R1:W2:Y:S02]  /*8d10*/  SYNCS.PHASECHK.TRANS64.TRYWAIT P0, [R0+URZ], R3 ;  /* 0x00000003000075a7 */ /* 0x0022a400080011ff */
[----:B--2---:R-:W-:Y:S05]  /*8d20*/  @!P0 NANOSLEEP.SYNCS 0x989680 ;  /* 0x009896800000895d */ /* 0x004fea0003900000 */
[----:B------:R-:W2:Y:S02]  /*8d30*/  @!P0 SYNCS.PHASECHK.TRANS64 P0, [R0+URZ], R3 ;  /* 0x00000003000085a7 */ /* 0x000ea400080010ff */
[----:B--2---:R-:W-:Y:S05]  /*8d40*/  @!P0 BRA `(.L_x_198) ;  /* 0xfffffffc00f08947 */ /* 0x004fea000383ffff */
[----:B------:R-:W-:Y:S05]  /*8d50*/  BRA `(.L_x_199) ;  /* 0xffffffa800507947 */ /* 0x000fea000383ffff */
.L_x_62:
[----:B----4-:R-:W-:-:S07]  /*8d60*/  MOV R0, UR5 ;  /* 0x0000000500007c02 */ /* 0x010fce0008000f00 */
.L_x_200:
[----:B-1----:R1:W2:Y:S02]  /*8d70*/  SYNCS.PHASECHK.TRANS64.TRYWAIT P0, [R0+URZ], R3 ;  /* 0x00000003000075a7 */ /* 0x0022a400080011ff */
[----:B--2---:R-:W-:Y:S05]  /*8d80*/  @!P0 NANOSLEEP.SYNCS 0x989680 ;  /* 0x009896800000895d */ /* 0x004fea0003900000 */
[----:B------:R-:W2:Y:S02]  /*8d90*/  @!P0 SYNCS.PHASECHK.TRANS64 P0, [R0+URZ], R3 ;  /* 0x00000003000085a7 */ /* 0x000ea400080010ff */
[----:B--2---:R-:W-:Y:S05]  /*8da0*/  @!P0 BRA `(.L_x_200) ;  /* 0xfffffffc00f08947 */ /* 0x004fea000383ffff */
[----:B------:R-:W-:Y:S05]  /*8db0*/  BRA `(.L_x_201) ;  /* 0xffffffa8005c7947 */ /* 0x000fea000383ffff */
.L_x_63:
[----:B----4-:R-:W-:-:S07]  /*8dc0*/  MOV R0, UR5 ;  /* 0x0000000500007c02 */ /* 0x010fce0008000f00 */
.L_x_202:
[----:B-1----:R1:W2:Y:S02]  /*8dd0*/  SYNCS.PHASECHK.TRANS64.TRYWAIT P0, [R0+URZ], R3 ;  /* 0x00000003000075a7 */ /* 0x0022a400080011ff */
[----:B--2---:R-:W-:Y:S05]  /*8de0*/  @!P0 NANOSLEEP.SYNCS 0x989680 ;  /* 0x009896800000895d */ /* 0x004fea0003900000 */
[----:B------:R-:W2:Y:S02]  /*8df0*/  @!P0 SYNCS.PHASECHK.TRANS64 P0, [R0+URZ], R3 ;  /* 0x00000003000085a7 */ /* 0x000ea400080010ff */
[----:B--2---:R-:W-:Y:S05]  /*8e00*/  @!P0 BRA `(.L_x_202) ;  /* 0xfffffffc00f08947 */ /* 0x004fea000383ffff */
[----:B------:R-:W-:Y:S05]  /*8e10*/  BRA `(.L_x_203) ;  /* 0xffffffa800687947 */ /* 0x000fea000383ffff */
.L_x_64:
[----:B----4-:R-:W-:-:S07]  /*8e20*/  MOV R0, UR5 ;  /* 0x0000000500007c02 */ /* 0x010fce0008000f00 */
.L_x_204:
[----:B-1----:R1:W2:Y:S02]  /*8e30*/  SYNCS.PHASECHK.TRANS64.TRYWAIT P0, [R0+URZ], R3 ;  /* 0x00000003000075a7 */ /* 0x0022a400080011ff */
[----:B--2---:R-:W-:Y:S05]  /*8e40*/  @!P0 NANOSLEEP.SYNCS 0x989680 ;  /* 0x009896800000895d */ /* 0x004fea0003900000 */
[----:B------:R-:W2:Y:S02]  /*8e50*/  @!P0 SYNCS.PHASECHK.TRANS64 P0, [R0+URZ], R3 ;  /* 0x00000003000085a7 */ /* 0x000ea400080010ff */
[----:B--2---:R-:W-:Y:S05]  /*8e60*/  @!P0 BRA `(.L_x_204) ;  /* 0xfffffffc00f08947 */ /* 0x004fea000383ffff */
[----:B------:R-:W-:Y:S05]  /*8e70*/  BRA `(.L_x_205) ;  /* 0xffffffa800747947 */ /* 0x000fea000383ffff */
.L_x_65:
[----:B----4-:R-:W-:-:S07]  /*8e80*/  MOV R0, UR5 ;  /* 0x0000000500007c02 */ /* 0x010fce0008000f00 */
.L_x_206:
[----:B-1----:R1:W2:Y:S02]  /*8e90*/  SYNCS.PHASECHK.TRANS64.TRYWAIT P0, [R0+URZ], R3 ;  /* 0x00000003000075a7 */ /* 0x0022a400080011ff */
[----:B--2---:R-:W-:Y:S05]  /*8ea0*/  @!P0 NANOSLEEP.SYNCS 0x989680 ;  /* 0x009896800000895d */ /* 0x004fea0003900000 */
[----:B------:R-:W2:Y:S02]  /*8eb0*/  @!P0 SYNCS.PHASECHK.TRANS64 P0, [R0+URZ], R3 ;  /* 0x00000003000085a7 */ /* 0x000ea400080010ff */
[----:B--2---:R-:W-:Y:S05]  /*8ec0*/  @!P0 BRA `(.L_x_206) ;  /* 0xfffffffc00f08947 */ /* 0x004fea000383ffff */
[----:B------:R-:W-:Y:S05]  /*8ed0*/  BRA `(.L_x_207) ;  /* 0xffffffa800807947 */ /* 0x000fea000383ffff */
.L_x_66:
[----:B----4-:R-:W-:-:S07]  /*8ee0*/  MOV R0, UR5 ;  /* 0x0000000500007c02 */ /* 0x010fce0008000f00 */
.L_x_208:
[----:B-1----:R1:W2:Y:S02]  /*8ef0*/  SYNCS.PHASECHK.TRANS64.TRYWAIT P0, [R0+URZ], R3 ;  /* 0x00000003000075a7 */ /* 0x0022a400080011ff */
[----:B--2---:R-:W-:Y:S05]  /*8f00*/  @!P0 NANOSLEEP.SYNCS 0x989680 ;  /* 0x009896800000895d */ /* 0x004fea0003900000 */
[----:B------:R-:W2:Y:S02]  /*8f10*/  @!P0 SYNCS.PHASECHK.TRANS64 P0, [R0+URZ], R3 ;  /* 0x00000003000085a7 */ /* 0x000ea400080010ff */
[----:B--2---:R-:W-:Y:S05]  /*8f20*/  @!P0 BRA `(.L_x_208) ;  /* 0xfffffffc00f08947 */ /* 0x004fea000383ffff */
[----:B------:R-:W-:Y:S05]  /*8f30*/  BRA `(.L_x_209) ;  /* 0xffffffa8008c7947 */ /* 0x000fea000383ffff */
.L_x_67:
[----:B----4-:R-:W-:-:S07]  /*8f40*/  MOV R0, UR5 ;  /* 0x0000000500007c02 */ /* 0x010fce0008000f00 */
.L_x_210:
[----:B-1----:R1:W2:Y:S02]  /*8f50*/  SYNCS.PHASECHK.TRANS64.TRYWAIT P0, [R0+URZ], R3 ;  /* 0x00000003000075a7 */ /* 0x0022a400080011ff */
[----:B--2---:R-:W-:Y:S05]  /*8f60*/  @!P0 NANOSLEEP.SYNCS 0x989680 ;  /* 0x009896800000895d */ /* 0x004fea0003900000 */
[----:B------:R-:W2:Y:S02]  /*8f70*/  @!P0 SYNCS.PHASECHK.TRANS64 P0, [R0+URZ], R3 ;  /* 0x00000003000085a7 */ /* 0x000ea400080010ff */
[----:B--2---:R-:W-:Y:S05]  /*8f80*/  @!P0 BRA `(.L_x_210) ;  /* 0xfffffffc00f08947 */ /* 0x004fea000383ffff */
[----:B------:R-:W-:Y:S05]  /*8f90*/  BRA `(.L_x_211) ;  /* 0xffffffa800987947 */ /* 0x000fea000383ffff */
.L_x_68:
[----:B----4-:R-:W-:-:S07]  /*8fa0*/  MOV R0, UR5 ;  /* 0x0000000500007c02 */ /* 0x010fce0008000f00 */
.L_x_212:
[----:B-1----:R1:W2:Y:S02]  /*8fb0*/  SYNCS.PHASECHK.TRANS64.TRYWAIT P0, [R0+URZ], R3 ;  /* 0x00000003000075a7 */ /* 0x0022a400080011ff */
[----:B--2---:R-:W-:Y:S05]  /*8fc0*/  @!P0 NANOSLEEP.SYNCS 0x989680 ;  /* 0x009896800000895d */ /* 0x004fea0003900000 */
[----:B------:R-:W2:Y:S02]  /*8fd0*/  @!P0 SYNCS.PHASECHK.TRANS64 P0, [R0+URZ], R3 ;  /* 0x00000003000085a7 */ /* 0x000ea400080010ff */
[----:B--2---:R-:W-:Y:S05]  /*8fe0*/  @!P0 BRA `(.L_x_212) ;  /* 0xfffffffc00f08947 */ /* 0x004fea000383ffff */
[----:B------:R-:W-:Y:S05]  /*8ff0*/  BRA `(.L_x_213) ;  /* 0xffffffa800a47947 */ /* 0x000fea000383ffff */
.L_x_69:
[----:B----4-:R-:W-:-:S07]  /*9000*/  MOV R0, UR5 ;  /* 0x0000000500007c02 */ /* 0x010fce0008000f00 */
.L_x_214:
[----:B-1----:R1:W2:Y:S02]  /*9010*/  SYNCS.PHASECHK.TRANS64.TRYWAIT P0, [R0+URZ], R3 ;  /* 0x00000003000075a7 */ /* 0x0022a400080011ff */
[----:B--2---:R-:W-:Y:S05]  /*9020*/  @!P0 NANOSLEEP.SYNCS 0x989680 ;  /* 0x009896800000895d */ /* 0x004fea0003900000 */
[----:B------:R-:W2:Y:S02]  /*9030*/  @!P0 SYNCS.PHASECHK.TRANS64 P0, [R0+URZ], R3 ;  /* 0x00000003000085a7 */ /* 0x000ea400080010ff */
[----:B--2---:R-:W-:Y:S05]  /*9040*/  @!P0 BRA `(.L_x_214) ;  /* 0xfffffffc00f08947 */ /* 0x004fea000383ffff */
[----:B------:R-:W-:Y:S05]  /*9050*/  BRA `(.L_x_215) ;  /* 0xffffffa800b07947 */ /* 0x000fea000383ffff */
.L_x_70:
[----:B----4-:R-:W-:-:S07]  /*9060*/  MOV R0, UR5 ;  /* 0x0000000500007c02 */ /* 0x010fce0008000f00 */
.L_x_216:
[----:B-1----:R1:W2:Y:S02]  /*9070*/  SYNCS.PHASECHK.TRANS64.TRYWAIT P0, [R0+URZ], R3 ;  /* 0x00000003000075a7 */ /* 0x0022a400080011ff */
[----:B--2---:R-:W-:Y:S05]  /*9080*/  @!P0 NANOSLEEP.SYNCS 0x989680 ;  /* 0x009896800000895d */ /* 0x004fea0003900000 */
[----:B------:R-:W2:Y:S02]  /*9090*/  @!P0 SYNCS.PHASECHK.TRANS64 P0, [R0+URZ], R3 ;  /* 0x00000003000085a7 */ /* 0x000ea400080010ff */
[----:B--2---:R-:W-:Y:S05]  /*90a0*/  @!P0 BRA `(.L_x_216) ;  /* 0xfffffffc00f08947 */ /* 0x004fea000383ffff */
[----:B------:R-:W-:Y:S05]  /*90b0*/  BRA `(.L_x_217) ;  /* 0xffffffa800bc7947 */ /* 0x000fea000383ffff */
.L_x_71:
[----:B----4-:R-:W-:-:S07]  /*90c0*/  MOV R0, UR5 ;  /* 0x0000000500007c02 */ /* 0x010fce0008000f00 */
.L_x_218:
[----:B-1----:R1:W2:Y:S02]  /*90d0*/  SYNCS.PHASECHK.TRANS64.TRYWAIT P0, [R0+URZ], R3 ;  /* 0x00000003000075a7 */ /* 0x0022a400080011ff */
[----:B--2---:R-:W-:Y:S05]  /*90e0*/  @!P0 NANOSLEEP.SYNCS 0x989680 ;  /* 0x009896800000895d */ /* 0x004fea0003900000 */
[----:B------:R-:W2:Y:S02]  /*90f0*/  @!P0 SYNCS.PHASECHK.TRANS64 P0, [R0+URZ], R3 ;  /* 0x00000003000085a7 */ /* 0x000ea400080010ff */
[----:B--2---:R-:W-:Y:S05]  /*9100*/  @!P0 BRA `(.L_x_218) ;  /* 0xfffffffc00f08947 */ /* 0x004fea000383ffff */
[----:B------:R-:W-:Y:S05]  /*9110*/  BRA `(.L_x_219) ;  /* 0xffffffa800c87947 */ /* 0x000fea000383ffff */
.L_x_72:
[----:B----4-:R-:W-:-:S07]  /*9120*/  MOV R0, UR5 ;  /* 0x0000000500007c02 */ /* 0x010fce0008000f00 */
.L_x_220:
[----:B-1----:R1:W2:Y:S02]  /*9130*/  SYNCS.PHASECHK.TRANS64.TRYWAIT P0, [R0+URZ], R3 ;  /* 0x00000003000075a7 */ /* 0x0022a400080011ff */
[----:B--2---:R-:W-:Y:S05]  /*9140*/  @!P0 NANOSLEEP.SYNCS 0x989680 ;  /* 0x009896800000895d */ /* 0x004fea0003900000 */
[----:B------:R-:W2:Y:S02]  /*9150*/  @!P0 SYNCS.PHASECHK.TRANS64 P0, [R0+URZ], R3 ;  /* 0x00000003000085a7 */ /* 0x000ea400080010ff */
[----:B--2---:R-:W-:Y:S05]  /*9160*/  @!P0 BRA `(.L_x_220) ;  /* 0xfffffffc00f08947 */ /* 0x004fea000383ffff */
[----:B------:R-:W-:Y:S05]  /*9170*/  BRA `(.L_x_221) ;  /* 0xffffffa800d47947 */ /* 0x000fea000383ffff */
.L_x_73:
[----:B----4-:R-:W-:-:S07]  /*9180*/  MOV R0, UR5 ;  /* 0x0000000500007c02 */ /* 0x010fce0008000f00 */
.L_x_222:
[----:B-1----:R1:W2:Y:S02]  /*9190*/  SYNCS.PHASECHK.TRANS64.TRYWAIT P0, [R0+URZ], R3 ;  /* 0x00000003000075a7 */ /* 0x0022a400080011ff */
[----:B--2---:R-:W-:Y:S05]  /*91a0*/  @!P0 NANOSLEEP.SYNCS 0x989680 ;  /* 0x009896800000895d */ /* 0x004fea0003900000 */
[----:B------:R-:W2:Y:S02]  /*91b0*/  @!P0 SYNCS.PHASECHK.TRANS64 P0, [R0+URZ], R3 ;  /* 0x00000003000085a7 */ /* 0x000ea400080010ff */
[----:B--2---:R-:W-:Y:S05]  /*91c0*/  @!P0 BRA `(.L_x_222) ;  /* 0xfffffffc00f08947 */ /* 0x004fea000383ffff */
[----:B------:R-:W-:Y:S05]  /*91d0*/  BRA `(.L_x_223) ;  /* 0xffffffa800e07947 */ /* 0x000fea000383ffff */
.L_x_74:
[----:B----4-:R-:W-:-:S07]  /*91e0*/  MOV R0, UR5 ;  /* 0x0000000500007c02 */ /* 0x010fce0008000f00 */
.L_x_224:
[----:B-1----:R1:W2:Y:S02]  /*91f0*/  SYNCS.PHASECHK.TRANS64.TRYWAIT P0, [R0+URZ], R3 ;  /* 0x00000003000075a7 */ /* 0x0022a400080011ff */
[----:B--2---:R-:W-:Y:S05]  /*9200*/  @!P0 NANOSLEEP.SYNCS 0x989680 ;  /* 0x009896800000895d */ /* 0x004fea0003900000 */
[----:B------:R-:W2:Y:S02]  /*9210*/  @!P0 SYNCS.PHASECHK.TRANS64 P0, [R0+URZ], R3 ;  /* 0x00000003000085a7 */ /* 0x000ea400080010ff */
[----:B--2---:R-:W-:Y:S05]  /*9220*/  @!P0 BRA `(.L_x_224) ;  /* 0xfffffffc00f08947 */ /* 0x004fea000383ffff */
[----:B------:R-:W-:Y:S05]  /*9230*/  BRA `(.L_x_225) ;  /* 0xffffffa800ec7947 */ /* 0x000fea000383ffff */
.L_x_75:
[----:B----4-:R-:W-:-:S07]  /*9240*/  MOV R0, UR5 ;  /* 0x0000000500007c02 */ /* 0x010fce0008000f00 */
.L_x_226:
[----:B-1----:R1:W2:Y:S02]  /*9250*/  SYNCS.PHASECHK.TRANS64.TRYWAIT P0, [R0+URZ], R3 ;  /* 0x00000003000075a7 */ /* 0x0022a400080011ff */
[----:B--2---:R-:W-:Y:S05]  /*9260*/  @!P0 NANOSLEEP.SYNCS 0x989680 ;  /* 0x009896800000895d */ /* 0x004fea0003900000 */
[----:B------:R-:W2:Y:S02]  /*9270*/  @!P0 SYNCS.PHASECHK.TRANS64 P0, [R0+URZ], R3 ;  /* 0x00000003000085a7 */ /* 0x000ea400080010ff */
[----:B--2---:R-:W-:Y:S05]  /*9280*/  @!P0 BRA `(.L_x_226) ;  /* 0xfffffffc00f08947 */ /* 0x004fea000383ffff */
[----:B------:R-:W-:Y:S05]  /*9290*/  BRA `(.L_x_227) ;  /* 0xffffffa800f87947 */ /* 0x000fea000383ffff */
.L_x_76:
[----:B----4-:R-:W-:-:S07]  /*92a0*/  MOV R0, UR5 ;  /* 0x0000000500007c02 */ /* 0x010fce0008000f00 */
.L_x_228:
[----:B-1----:R1:W2:Y:S02]  /*92b0*/  SYNCS.PHASECHK.TRANS64.TRYWAIT P0, [R0+URZ], R3 ;  /* 0x00000003000075a7 */ /* 0x0022a400080011ff */
[----:B--2---:R-:W-:Y:S05]  /*92c0*/  @!P0 NANOSLEEP.SYNCS 0x989680 ;  /* 0x009896800000895d */ /* 0x004fea0003900000 */
[----:B------:R-:W2:Y:S02]  /*92d0*/  @!P0 SYNCS.PHASECHK.TRANS64 P0, [R0+URZ], R3 ;  /* 0x00000003000085a7 */ /* 0x000ea400080010ff */
[----:B--2---:R-:W-:Y:S05]  /*92e0*/  @!P0 BRA `(.L_x_228) ;  /* 0xfffffffc00f08947 */ /* 0x004fea000383ffff */
[----:B------:R-:W-:Y:S05]  /*92f0*/  BRA `(.L_x_229) ;  /* 0xffffffac00047947 */ /* 0x000fea000383ffff */
.L_x_77:
[----:B----4-:R-:W-:-:S07]  /*9300*/  MOV R0, UR5 ;  /* 0x0000000500007c02 */ /* 0x010fce0008000f00 */
.L_x_230:
[----:B-1----:R1:W2:Y:S02]  /*9310*/  SYNCS.PHASECHK.TRANS64.TRYWAIT P0, [R0+URZ], R3 ;  /* 0x00000003000075a7 */ /* 0x0022a400080011ff */
[----:B--2---:R-:W-:Y:S05]  /*9320*/  @!P0 NANOSLEEP.SYNCS 0x989680 ;  /* 0x009896800000895d */ /* 0x004fea0003900000 */
[----:B------:R-:W2:Y:S02]  /*9330*/  @!P0 SYNCS.PHASECHK.TRANS64 P0, [R0+URZ], R3 ;  /* 0x00000003000085a7 */ /* 0x000ea400080010ff */
[----:B--2---:R-:W-:Y:S05]  /*9340*/  @!P0 BRA `(.L_x_230) ;  /* 0xfffffffc00f08947 */ /* 0x004fea000383ffff */
[----:B------:R-:W-:Y:S05]  /*9350*/  BRA `(.L_x_231) ;  /* 0xffffffac00107947 */ /* 0x000fea000383ffff */
.L_x_78:
[----:B----4-:R-:W-:-:S07]  /*9360*/  MOV R0, UR5 ;  /* 0x0000000500007c02 */ /* 0x010fce0008000f00 */
.L_x_232:
[----:B-1----:R1:W2:Y:S02]  /*9370*/  SYNCS.PHASECHK.TRANS64.TRYWAIT P0, [R0+URZ], R3 ;  /* 0x00000003000075a7 */ /* 0x0022a400080011ff */
[----:B--2---:R-:W-:Y:S05]  /*9380*/  @!P0 NANOSLEEP.SYNCS 0x989680 ;  /* 0x009896800000895d */ /* 0x004fea0003900000 */
[----:B------:R-:W2:Y:S02]  /*9390*/  @!P0 SYNCS.PHASECHK.TRANS64 P0, [R0+URZ], R3 ;  /* 0x00000003000085a7 */ /* 0x000ea400080010ff */
[----:B--2---:R-:W-:Y:S05]  /*93a0*/  @!P0 BRA `(.L_x_232) ;  /* 0xfffffffc00f08947 */ /* 0x004fea000383ffff */
[----:B------:R-:W-:Y:S05]  /*93b0*/  BRA `(.L_x_233) ;  /* 0xffffffac001c7947 */ /* 0x000fea000383ffff */
.L_x_79:
[----:B----4-:R-:W-:-:S07]  /*93c0*/  MOV R0, UR5 ;  /* 0x0000000500007c02 */ /* 0x010fce0008000f00 */
.L_x_234:
[----:B-1----:R1:W2:Y:S02]  /*93d0*/  SYNCS.PHASECHK.TRANS64.TRYWAIT P0, [R0+URZ], R3 ;  /* 0x00000003000075a7 */ /* 0x0022a400080011ff */
[----:B--2---:R-:W-:Y:S05]  /*93e0*/  @!P0 NANOSLEEP.SYNCS 0x989680 ;  /* 0x009896800000895d */ /* 0x004fea0003900000 */
[----:B------:R-:W2:Y:S02]  /*93f0*/  @!P0 SYNCS.PHASECHK.TRANS64 P0, [R0+URZ], R3 ;  /* 0x00000003000085a7 */ /* 0x000ea400080010ff */
[----:B--2---:R-:W-:Y:S05]  /*9400*/  @!P0 BRA `(.L_x_234) ;  /* 0xfffffffc00f08947 */ /* 0x004fea000383ffff */
[----:B------:R-:W-:Y:S05]  /*9410*/  BRA `(.L_x_235) ;  /* 0xffffffac00287947 */ /* 0x000fea000383ffff */
.L_x_80:
[----:B----4-:R-:W-:-:S07]  /*9420*/  MOV R0, UR5 ;  /* 0x0000000500007c02 */ /* 0x010fce0008000f00 */
.L_x_236:
[----:B-1----:R1:W2:Y:S02]  /*9430*/  SYNCS.PHASECHK.TRANS64.TRYWAIT P0, [R0+URZ], R3 ;  /* 0x00000003000075a7 */ /* 0x0022a400080011ff */
[----:B--2---:R-:W-:Y:S05]  /*9440*/  @!P0 NANOSLEEP.SYNCS 0x989680 ;  /* 0x009896800000895d */ /* 0x004fea0003900000 */
[----:B------:R-:W2:Y:S02]  /*9450*/  @!P0 SYNCS.PHASECHK.TRANS64 P0, [R0+URZ], R3 ;  /* 0x00000003000085a7 */ /* 0x000ea400080010ff */
[----:B--2---:R-:W-:Y:S05]  /*9460*/  @!P0 BRA `(.L_x_236) ;  /* 0xfffffffc00f08947 */ /* 0x004fea000383ffff */
[----:B------:R-:W-:Y:S05]  /*9470*/  BRA `(.L_x_237) ;  /* 0xffffffac00347947 */ /* 0x000fea000383ffff */
.L_x_81:
[----:B----4-:R-:W-:-:S07]  /*9480*/  MOV R0, UR5 ;  /* 0x0000000500007c02 */ /* 0x010fce0008000f00 */
.L_x_238:
[----:B-1----:R1:W2:Y:S02]  /*9490*/  SYNCS.PHASECHK.TRANS64.TRYWAIT P0, [R0+URZ], R3 ;  /* 0x00000003000075a7 */ /* 0x0022a400080011ff */
[----:B--2---:R-:W-:Y:S05]  /*94a0*/  @!P0 NANOSLEEP.SYNCS 0x989680 ;  /* 0x009896800000895d */ /* 0x004fea0003900000 */
[----:B------:R-:W2:Y:S02]  /*94b0*/  @!P0 SYNCS.PHASECHK.TRANS64 P0, [R0+URZ], R3 ;  /* 0x00000003000085a7 */ /* 0x000ea400080010ff */
[----:B--2---:R-:W-:Y:S05]  /*94c0*/  @!P0 BRA `(.L_x_238) ;  /* 0xfffffffc00f08947 */ /* 0x004fea000383ffff */
[----:B------:R-:W-:Y:S05]  /*94d0*/  BRA `(.L_x_239) ;  /* 0xffffffac00407947 */ /* 0x000fea000383ffff */
.L_x_82:
[----:B----4-:R-:W-:-:S07]  /*94e0*/  MOV R0, UR5 ;  /* 0x0000000500007c02 */ /* 0x010fce0008000f00 */
.L_x_240:
[----:B-1----:R1:W2:Y:S02]  /*94f0*/  SYNCS.PHASECHK.TRANS64.TRYWAIT P0, [R0+URZ], R3 ;  /* 0x00000003000075a7 */ /* 0x0022a400080011ff */
[----:B--2---:R-:W-:Y:S05]  /*9500*/  @!P0 NANOSLEEP.SYNCS 0x989680 ;  /* 0x009896800000895d */ /* 0x004fea0003900000 */
[----:B------:R-:W2:Y:S02]  /*9510*/  @!P0 SYNCS.PHASECHK.TRANS64 P0, [R0+URZ], R3 ;  /* 0x00000003000085a7 */ /* 0x000ea400080010ff */
[----:B--2---:R-:W-:Y:S05]  /*9520*/  @!P0 BRA `(.L_x_240) ;  /* 0xfffffffc00f08947 */ /* 0x004fea000383ffff */
[----:B------:R-:W-:Y:S05]  /*9530*/  BRA `(.L_x_241) ;  /* 0xffffffac004c7947 */ /* 0x000fea000383ffff */
.L_x_83:
[----:B----4-:R-:W-:-:S07]  /*9540*/  MOV R0, UR5 ;  /* 0x0000000500007c02 */ /* 0x010fce0008000f00 */
.L_x_242:
[----:B-1----:R1:W2:Y:S02]  /*9550*/  SYNCS.PHASECHK.TRANS64.TRYWAIT P0, [R0+URZ], R3 ;  /* 0x00000003000075a7 */ /* 0x0022a400080011ff */
[----:B--2---:R-:W-:Y:S05]  /*9560*/  @!P0 NANOSLEEP.SYNCS 0x989680 ;  /* 0x009896800000895d */ /* 0x004fea0003900000 */
[----:B------:R-:W2:Y:S02]  /*9570*/  @!P0 SYNCS.PHASECHK.TRANS64 P0, [R0+URZ], R3 ;  /* 0x00000003000085a7 */ /* 0x000ea400080010ff */
[----:B--2---:R-:W-:Y:S05]  /*9580*/  @!P0 BRA `(.L_x_242) ;  /* 0xfffffffc00f08947 */ /* 0x004fea000383ffff */
[----:B------:R-:W-:Y:S05]  /*9590*/  BRA `(.L_x_243) ;  /* 0xffffffac00587947 */ /* 0x000fea000383ffff */
.L_x_84:
[----:B----4-:R-:W-:-:S07]  /*95a0*/  MOV R0, UR5 ;  /* 0x0000000500007c02 */ /* 0x010fce0008000f00 */
.L_x_244:
[----:B-1----:R1:W2:Y:S02]  /*95b0*/  SYNCS.PHASECHK.TRANS64.TRYWAIT P0, [R0+URZ], R3 ;  /* 0x00000003000075a7 */ /* 0x0022a400080011ff */
[----:B--2---:R-:W-:Y:S05]  /*95c0*/  @!P0 NANOSLEEP.SYNCS 0x989680 ;  /* 0x009896800000895d */ /* 0x004fea0003900000 */
[----:B------:R-:W2:Y:S02]  /*95d0*/  @!P0 SYNCS.PHASECHK.TRANS64 P0, [R0+URZ], R3 ;  /* 0x00000003000085a7 */ /* 0x000ea400080010ff */
[----:B--2---:R-:W-:Y:S05]  /*95e0*/  @!P0 BRA `(.L_x_244) ;  /* 0xfffffffc00f08947 */ /* 0x004fea000383ffff */
[----:B------:R-:W-:Y:S05]  /*95f0*/  BRA `(.L_x_245) ;  /* 0xffffffac00647947 */ /* 0x000fea000383ffff */
.L_x_85:
[----:B----4-:R-:W-:-:S07]  /*9600*/  MOV R0, UR5 ;  /* 0x0000000500007c02 */ /* 0x010fce0008000f00 */
.L_x_246:
[----:B-1----:R1:W2:Y:S02]  /*9610*/  SYNCS.PHASECHK.TRANS64.TRYWAIT P0, [R0+URZ], R3 ;  /* 0x00000003000075a7 */ /* 0x0022a400080011ff */
[----:B--2---:R-:W-:Y:S05]  /*9620*/  @!P0 NANOSLEEP.SYNCS 0x989680 ;  /* 0x009896800000895d */ /* 0x004fea0003900000 */
[----:B------:R-:W2:Y:S02]  /*9630*/  @!P0 SYNCS.PHASECHK.TRANS64 P0, [R0+URZ], R3 ;  /* 0x00000003000085a7 */ /* 0x000ea400080010ff */
[----:B--2---:R-:W-:Y:S05]  /*9640*/  @!P0 BRA `(.L_x_246) ;  /* 0xfffffffc00f08947 */ /* 0x004fea000383ffff */
[----:B------:R-:W-:Y:S05]  /*9650*/  BRA `(.L_x_247) ;  /* 0xffffffac00707947 */ /* 0x000fea000383ffff */
.L_x_86:
[----:B----4-:R-:W-:-:S07]  /*9660*/  MOV R0, UR5 ;  /* 0x0000000500007c02 */ /* 0x010fce0008000f00 */
.L_x_248:
[----:B-1----:R1:W2:Y:S02]  /*9670*/  SYNCS.PHASECHK.TRANS64.TRYWAIT P0, [R0+URZ], R3 ;  /* 0x00000003000075a7 */ /* 0x0022a400080011ff */
[----:B--2---:R-:W-:Y:S05]  /*9680*/  @!P0 NANOSLEEP.SYNCS 0x989680 ;  /* 0x009896800000895d */ /* 0x004fea0003900000 */
[----:B------:R-:W2:Y:S02]  /*9690*/  @!P0 SYNCS.PHASECHK.TRANS64 P0, [R0+URZ], R3 ;  /* 0x00000003000085a7 */ /* 0x000ea400080010ff */
[----:B--2---:R-:W-:Y:S05]  /*96a0*/  @!P0 BRA `(.L_x_248) ;  /* 0xfffffffc00f08947 */ /* 0x004fea000383ffff */
[----:B------:R-:W-:Y:S05]  /*96b0*/  BRA `(.L_x_249) ;  /* 0xffffffac007c7947 */ /* 0x000fea000383ffff */
.L_x_87:
[----:B----4-:R-:W-:-:S07]  /*96c0*/  MOV R0, UR5 ;  /* 0x0000000500007c02 */ /* 0x010fce0008000f00 */
.L_x_250:
[----:B-1----:R1:W2:Y:S02]  /*96d0*/  SYNCS.PHASECHK.TRANS64.TRYWAIT P0, [R0+URZ], R3 ;  /* 0x00000003000075a7 */ /* 0x0022a400080011ff */
[----:B--2---:R-:W-:Y:S05]  /*96e0*/  @!P0 NANOSLEEP.SYNCS 0x989680 ;  /* 0x009896800000895d */ /* 0x004fea0003900000 */
[----:B------:R-:W2:Y:S02]  /*96f0*/  @!P0 SYNCS.PHASECHK.TRANS64 P0, [R0+URZ], R3 ;  /* 0x00000003000085a7 */ /* 0x000ea400080010ff */
[----:B--2---:R-:W-:Y:S05]  /*9700*/  @!P0 BRA `(.L_x_250) ;  /* 0xfffffffc00f08947 */ /* 0x004fea000383ffff */
[----:B------:R-:W-:Y:S05]  /*9710*/  BRA `(.L_x_251) ;  /* 0xffffffac00887947 */ /* 0x000fea000383ffff */
.L_x_88:
[----:B----4-:R-:W-:-:S07]  /*9720*/  MOV R0, UR5 ;  /* 0x0000000500007c02 */ /* 0x010fce0008000f00 */
.L_x_252:
[----:B-1----:R1:W2:Y:S02]  /*9730*/  SYNCS.PHASECHK.TRANS64.TRYWAIT P0, [R0+URZ], R3 ;  /* 0x00000003000075a7 */ /* 0x0022a400080011ff */
[----:B--2---:R-:W-:Y:S05]  /*9740*/  @!P0 NANOSLEEP.SYNCS 0x989680 ;  /* 0x009896800000895d */ /* 0x004fea0003900000 */
[----:B------:R-:W2:Y:S02]  /*9750*/  @!P0 SYNCS.PHASECHK.TRANS64 P0, [R0+URZ], R3 ;  /* 0x00000003000085a7 */ /* 0x000ea400080010ff */
[----:B--2---:R-:W-:Y:S05]  /*9760*/  @!P0 BRA `(.L_x_252) ;  /* 0xfffffffc00f08947 */ /* 0x004fea000383ffff */
[----:B------:R-:W-:Y:S05]  /*9770*/  BRA `(.L_x_253) ;  /* 0xffffffac00947947 */ /* 0x000fea000383ffff */
.L_x_89:
[----:B----4-:R-:W-:-:S07]  /*9780*/  MOV R0, UR5 ;  /* 0x0000000500007c02 */ /* 0x010fce0008000f00 */
.L_x_254:
[----:B-1----:R1:W2:Y:S02]  /*9790*/  SYNCS.PHASECHK.TRANS64.TRYWAIT P0, [R0+URZ], R3 ;  /* 0x00000003000075a7 */ /* 0x0022a400080011ff */
[----:B--2---:R-:W-:Y:S05]  /*97a0*/  @!P0 NANOSLEEP.SYNCS 0x989680 ;  /* 0x009896800000895d */ /* 0x004fea0003900000 */
[----:B------:R-:W2:Y:S02]  /*97b0*/  @!P0 SYNCS.PHASECHK.TRANS64 P0, [R0+URZ], R3 ;  /* 0x00000003000085a7 */ /* 0x000ea400080010ff */
[----:B--2---:R-:W-:Y:S05]  /*97c0*/  @!P0 BRA `(.L_x_254) ;  /* 0xfffffffc00f08947 */ /* 0x004fea000383ffff */
[----:B------:R-:W-:Y:S05]  /*97d0*/  BRA `(.L_x_255) ;  /* 0xffffffac00a07947 */ /* 0x000fea000383ffff */
.L_x_92:
[----:B-1----:R1:W2:Y:S02]  /*97e0*/  SYNCS.PHASECHK.TRANS64.TRYWAIT P0, [R0+URZ+0x3e0], R5 ;  /* 0x0003e005000075a7 */ /* 0x0022a400080011ff */
[----:B--2---:R-:W-:Y:S05]  /*97f0*/  @!P0 NANOSLEEP.SYNCS 0x989680 ;  /* 0x009896800000895d */ /* 0x004fea0003900000 */
[----:B------:R-:W2:Y:S02]  /*9800*/  @!P0 SYNCS.PHASECHK.TRANS64 P0, [R0+URZ+0x3e0], R5 ;  /* 0x0003e005000085a7 */ /* 0x000ea400080010ff */
[----:B--2---:R-:W-:Y:S05]  /*9810*/  @!P0 BRA `(.L_x_92) ;  /* 0xfffffffc00f08947 */ /* 0x004fea000383ffff */
[----:B------:R-:W-:Y:S05]  /*9820*/  BRA `(.L_x_256) ;  /* 0xffffffac00fc7947 */ /* 0x000fea000383ffff */
.L_x_93:
[----:B------:R-:W-:-:S07]  /*9830*/  MOV R0, UR5 ;  /* 0x0000000500007c02 */ /* 0x000fce0008000f00 */
.L_x_257:
[----:B-1----:R1:W2:Y:S02]  /*9840*/  SYNCS.PHASECHK.TRANS64.TRYWAIT P0, [R0+URZ+0x390], R5 ;  /* 0x00039005000075a7 */ /* 0x0022a400080011ff */
[----:B--2---:R-:W-:Y:S05]  /*9850*/  @!P0 NANOSLEEP.SYNCS 0x989680 ;  /* 0x009896800000895d */ /* 0x004fea0003900000 */
[----:B------:R-:W2:Y:S02]  /*9860*/  @!P0 SYNCS.PHASECHK.TRANS64 P0, [R0+URZ+0x390], R5 ;  /* 0x00039005000085a7 */ /* 0x000ea400080010ff */
[----:B--2---:R-:W-:Y:S05]  /*9870*/  @!P0 BRA `(.L_x_257) ;  /* 0xfffffffc00f08947 */ /* 0x004fea000383ffff */
[----:B------:R-:W-:Y:S05]  /*9880*/  BRA `(.L_x_258) ;  /* 0xffffffb0000c7947 */ /* 0x000fea000383ffff */
.L_x_94:
[----:B-1----:R1:W2:Y:S02]  /*9890*/  SYNCS.PHASECHK.TRANS64.TRYWAIT P1, [R0+URZ+0x380], R5 ;  /* 0x00038005000075a7 */ /* 0x0022a400080211ff */
[----:B--2---:R-:W-:Y:S05]  /*98a0*/  @!P1 NANOSLEEP.SYNCS 0x989680 ;  /* 0x009896800000995d */ /* 0x004fea0003900000 */
[----:B------:R-:W2:Y:S02]  /*98b0*/  @!P1 SYNCS.PHASECHK.TRANS64 P1, [R0+URZ+0x380], R5 ;  /* 0x00038005000095a7 */ /* 0x000ea400080210ff */
[----:B--2---:R-:W-:Y:S05]  /*98c0*/  @!P1 BRA `(.L_x_94) ;  /* 0xfffffffc00f09947 */ /* 0x004fea000383ffff */
[----:B------:R-:W-:Y:S05]  /*98d0*/  BRA `(.L_x_259) ;  /* 0xffffffb0003c7947 */ /* 0x000fea000383ffff */
.L_x_97:
[----:B------:R-:W-:-:S07]  /*98e0*/  MOV R0, UR5 ;  /* 0x0000000500007c02 */ /* 0x000fce0008000f00 */
.L_x_260:
[----:B-1----:R1:W2:Y:S02]  /*98f0*/  SYNCS.PHASECHK.TRANS64.TRYWAIT P0, [R0+URZ+0x390], R3 ;  /* 0x00039003000075a7 */ /* 0x0022a400080011ff */
[----:B--2---:R-:W-:Y:S05]  /*9900*/  @!P0 NANOSLEEP.SYNCS 0x989680 ;  /* 0x009896800000895d */ /* 0x004fea0003900000 */
[----:B------:R-:W2:Y:S02]  /*9910*/  @!P0 SYNCS.PHASECHK.TRANS64 P0, [R0+URZ+0x390], R3 ;  /* 0x00039003000085a7 */ /* 0x000ea400080010ff */
[----:B--2---:R-:W-:Y:S05]  /*9920*/  @!P0 BRA `(.L_x_260) ;  /* 0xfffffffc00f08947 */ /* 0x004fea000383ffff */
[----:B------:R-:W-:Y:S05]  /*9930*/  BRA `(.L_x_96) ;  /* 0xffffffb000907947 */ /* 0x000fea000383ffff */
.L_x_104:
[----:B-1----:R1:W2:Y:S02]  /*9940*/  SYNCS.PHASECHK.TRANS64.TRYWAIT P1, [R0+URZ+0x380], R5 ;  /* 0x00038005000075a7 */ /* 0x0022a400080211ff */
[----:B--2---:R-:W-:Y:S05]  /*9950*/  @!P1 NANOSLEEP.SYNCS 0x989680 ;  /* 0x009896800000995d */ /* 0x004fea0003900000 */
[----:B------:R-:W2:Y:S02]  /*9960*/  @!P1 SYNCS.PHASECHK.TRANS64 P1, [R0+URZ+0x380], R5 ;  /* 0x00038005000095a7 */ /* 0x000ea400080210ff */
[----:B--2---:R-:W-:Y:S05]  /*9970*/  @!P1 BRA `(.L_x_104) ;  /* 0xfffffffc00f09947 */ /* 0x004fea000383ffff */
[----:B------:R-:W-:Y:S05]  /*9980*/  BRA `(.L_x_261) ;  /* 0xffffffb400e87947 */ /* 0x000fea000383ffff */
.L_x_105:
[----:B------:R-:W-:-:S07]  /*9990*/  MOV R3, UR9 ;  /* 0x0000000900037c02 */ /* 0x000fce0008000f00 */
.L_x_262:
[----:B-1----:R1:W2:Y:S02]  /*99a0*/  SYNCS.PHASECHK.TRANS64.TRYWAIT P0, [R3+URZ+0x3c0], R0 ;  /* 0x0003c000030075a7 */ /* 0x0022a400080011ff */
[----:B--2---:R-:W-:Y:S05]  /*99b0*/  @!P0 NANOSLEEP.SYNCS 0x989680 ;  /* 0x009896800000895d */ /* 0x004fea0003900000 */
[----:B------:R-:W2:Y:S02]  /*99c0*/  @!P0 SYNCS.PHASECHK.TRANS64 P0, [R3+URZ+0x3c0], R0 ;  /* 0x0003c000030085a7 */ /* 0x000ea400080010ff */
[----:B--2---:R-:W-:Y:S05]  /*99d0*/  @!P0 BRA `(.L_x_262) ;  /* 0xfffffffc00f08947 */ /* 0x004fea000383ffff */
[----:B------:R-:W-:Y:S05]  /*99e0*/  BRA `(.L_x_263) ;  /* 0xffffffb8001c7947 */ /* 0x000fea000383ffff */
.L_x_108:
[----:B------:R-:W-:Y:S07]  /*99f0*/  MOV R0, UR7 ;  /* 0x0000000700007c02 */ /* 0x000fee0008000f00 */
.L_x_264:
[----:B-1----:R1:W2:Y:S02]  /*9a00*/  SYNCS.PHASECHK.TRANS64.TRYWAIT P0, [R0+URZ], R3 ;  /* 0x00000003000075a7 */ /* 0x0022a400080011ff */
[----:B--2---:R-:W-:Y:S05]  /*9a10*/  @!P0 NANOSLEEP.SYNCS 0x989680 ;  /* 0x009896800000895d */ /* 0x004fea0003900000 */
[----:B------:R-:W2:Y:S02]  /*9a20*/  @!P0 SYNCS.PHASECHK.TRANS64 P0, [R0+URZ], R3 ;  /* 0x00000003000085a7 */ /* 0x000ea400080010ff */
[----:B--2---:R-:W-:Y:S05]  /*9a30*/  @!P0 BRA `(.L_x_264) ;  /* 0xfffffffc00f08947 */ /* 0x004fea000383ffff */
[----:B------:R-:W-:Y:S05]  /*9a40*/  BRA `(.L_x_107) ;  /* 0xffffffb800547947 */ /* 0x000fea000383ffff */
.L_x_111:
[----:B------:R-:W-:-:S07]  /*9a50*/  MOV R0, UR5 ;  /* 0x0000000500007c02 */ /* 0x000fce0008000f00 */
.L_x_265:
[----:B--2---:R2:W3:Y:S02]  /*9a60*/  SYNCS.PHASECHK.TRANS64.TRYWAIT P0, [R0+URZ], R3 ;  /* 0x00000003000075a7 */ /* 0x0044e400080011ff */
[----:B---3--:R-:W-:Y:S05]  /*9a70*/  @!P0 NANOSLEEP.SYNCS 0x989680 ;  /* 0x009896800000895d */ /* 0x008fea0003900000 */
[----:B------:R-:W3:Y:S02]  /*9a80*/  @!P0 SYNCS.PHASECHK.TRANS64 P0, [R0+URZ], R3 ;  /* 0x00000003000085a7 */ /* 0x000ee400080010ff */
[----:B---3--:R-:W-:Y:S05]  /*9a90*/  @!P0 BRA `(.L_x_265) ;  /* 0xfffffffc00f08947 */ /* 0x008fea000383ffff */
[----:B------:R-:W-:Y:S05]  /*9aa0*/  BRA `(.L_x_266) ;  /* 0xffffffb800f47947 */ /* 0x000fea000383ffff */
.L_x_112:
[----:B------:R-:W-:-:S07]  /*9ab0*/  MOV R0, UR5 ;  /* 0x0000000500007c02 */ /* 0x000fce0008000f00 */
.L_x_267:
[----:B--2---:R2:W3:Y:S02]  /*9ac0*/  SYNCS.PHASECHK.TRANS64.TRYWAIT P0, [R0+URZ], R3 ;  /* 0x00000003000075a7 */ /* 0x0044e400080011ff */
[----:B---3--:R-:W-:Y:S05]  /*9ad0*/  @!P0 NANOSLEEP.SYNCS 0x989680 ;  /* 0x009896800000895d */ /* 0x008fea0003900000 */
[----:B------:R-:W3:Y:S02]  /*9ae0*/  @!P0 SYNCS.PHASECHK.TRANS64 P0, [R0+URZ], R3 ;  /* 0x00000003000085a7 */ /* 0x000ee400080010ff */
[----:B---3--:R-:W-:Y:S05]  /*9af0*/  @!P0 BRA `(.L_x_267) ;  /* 0xfffffffc00f08947 */ /* 0x008fea000383ffff */
[----:B------:R-:W-:Y:S05]  /*9b00*/  BRA `(.L_x_268) ;  /* 0xffffffbc00007947 */ /* 0x000fea000383ffff */
.L_x_113:
[----:B------:R-:W-:-:S07]  /*9b10*/  MOV R0, UR5 ;  /* 0x0000000500007c02 */ /* 0x000fce0008000f00 */
.L_x_269:
[----:B--2---:R2:W3:Y:S02]  /*9b20*/  SYNCS.PHASECHK.TRANS64.TRYWAIT P0, [R0+URZ], R3 ;  /* 0x00000003000075a7 */ /* 0x0044e400080011ff */
[----:B---3--:R-:W-:Y:S05]  /*9b30*/  @!P0 NANOSLEEP.SYNCS 0x989680 ;  /* 0x009896800000895d */ /* 0x008fea0003900000 */
[----:B------:R-:W3:Y:S02]  /*9b40*/  @!P0 SYNCS.PHASECHK.TRANS64 P0, [R0+URZ], R3 ;  /* 0x00000003000085a7 */ /* 0x000ee400080010ff */
[----:B---3--:R-:W-:Y:S05]  /*9b50*/  @!P0 BRA `(.L_x_269) ;  /* 0xfffffffc00f08947 */ /* 0x008fea000383ffff */
[----:B------:R-:W-:Y:S05]  /*9b60*/  BRA `(.L_x_270) ;  /* 0xffffffbc000c7947 */ /* 0x000fea000383ffff */
.L_x_114:
[----:B------:R-:W-:-:S07]  /*9b70*/  MOV R0, UR7 ;  /* 0x0000000700007c02 */ /* 0x000fce0008000f00 */
.L_x_271:
[----:B--2---:R2:W3:Y:S02]  /*9b80*/  SYNCS.PHASECHK.TRANS64.TRYWAIT P0, [R0+URZ], R3 ;  /* 0x00000003000075a7 */ /* 0x0044e400080011ff */
[----:B---3--:R-:W-:Y:S05]  /*9b90*/  @!P0 NANOSLEEP.SYNCS 0x989680 ;  /* 0x009896800000895d */ /* 0x008fea0003900000 */
[----:B------:R-:W3:Y:S02]  /*9ba0*/  @!P0 SYNCS.PHASECHK.TRANS64 P0, [R0+URZ], R3 ;  /* 0x00000003000085a7 */ /* 0x000ee400080010ff */
[----:B---3--:R-:W-:Y:S05]  /*9bb0*/  @!P0 BRA `(.L_x_271) ;  /* 0xfffffffc00f08947 */ /* 0x008fea000383ffff */
[----:B------:R-:W-:Y:S05]  /*9bc0*/  BRA `(.L_x_272) ;  /* 0xffffffbc00187947 */ /* 0x000fea000383ffff */
.L_x_119:
[----:B---3--:R3:W1:Y:S02]  /*9bd0*/  SYNCS.PHASECHK.TRANS64.TRYWAIT P0, [R0+URZ+0x380], R3 ;  /* 0x00038003000075a7 */ /* 0x00866400080011ff */
[----:B-1----:R-:W-:Y:S05]  /*9be0*/  @!P0 NANOSLEEP.SYNCS 0x989680 ;  /* 0x009896800000895d */ /* 0x002fea0003900000 */
[----:B------:R-:W1:Y:S02]  /*9bf0*/  @!P0 SYNCS.PHASECHK.TRANS64 P0, [R0+URZ+0x380], R3 ;  /* 0x00038003000085a7 */ /* 0x000e6400080010ff */
[----:B-1----:R-:W-:Y:S05]  /*9c00*/  @!P0 BRA `(.L_x_119) ;  /* 0xfffffffc00f08947 */ /* 0x002fea000383ffff */
[----:B------:R-:W-:Y:S05]  /*9c10*/  BRA `(.L_x_273) ;  /* 0xffffffc000147947 */ /* 0x000fea000383ffff */
.L_x_122:
[----:B------:R-:W-:Y:S07]  /*9c20*/  MOV R0, UR6 ;  /* 0x0000000600007c02 */ /* 0x000fee0008000f00 */
.L_x_274:
[----:B-1----:R1:W3:Y:S02]  /*9c30*/  SYNCS.PHASECHK.TRANS64.TRYWAIT P0, [R0+URZ+0x378], R3 ;  /* 0x00037803000075a7 */ /* 0x0022e400080011ff */
[----:B---3--:R-:W-:Y:S05]  /*9c40*/  @!P0 NANOSLEEP.SYNCS 0x989680 ;  /* 0x009896800000895d */ /* 0x008fea0003900000 */
[----:B------:R-:W3:Y:S02]  /*9c50*/  @!P0 SYNCS.PHASECHK.TRANS64 P0, [R0+URZ+0x378], R3 ;  /* 0x00037803000085a7 */ /* 0x000ee400080010ff */
[----:B---3--:R-:W-:Y:S05]  /*9c60*/  @!P0 BRA `(.L_x_274) ;  /* 0xfffffffc00f08947 */ /* 0x008fea000383ffff */
[----:B------:R-:W-:Y:S05]  /*9c70*/  BRA `(.L_x_121) ;  /* 0xffffffc400007947 */ /* 0x000fea000383ffff */
.L_x_125:
[----:B------:R-:W-:Y:S07]  /*9c80*/  MOV R3, UR6 ;  /* 0x0000000600037c02 */ /* 0x000fee0008000f00 */
.L_x_275:
[----:B-1----:R1:W2:Y:S02]  /*9c90*/  SYNCS.PHASECHK.TRANS64.TRYWAIT P2, [R3+URZ+0x368], R26 ;  /* 0x0003681a030075a7 */ /* 0x0022a400080411ff */
[----:B--2---:R-:W-:Y:S05]  /*9ca0*/  @!P2 NANOSLEEP.SYNCS 0x989680 ;  /* 0x009896800000a95d */ /* 0x004fea0003900000 */
[----:B------:R-:W2:Y:S02]  /*9cb0*/  @!P2 SYNCS.PHASECHK.TRANS64 P2, [R3+URZ+0x368], R26 ;  /* 0x0003681a0300a5a7 */ /* 0x000ea400080410ff */
[----:B--2---:R-:W-:Y:S05]  /*9cc0*/  @!P2 BRA `(.L_x_275) ;  /* 0xfffffffc00f0a947 */ /* 0x004fea000383ffff */
[----:B------:R-:W-:Y:S05]  /*9cd0*/  BRA `(.L_x_276) ;  /* 0xffffffc400947947 */ /* 0x000fea000383ffff */
.L_x_128:
[----:B--2---:R2:W4:Y:S02]  /*9ce0*/  SYNCS.PHASECHK.TRANS64.TRYWAIT P0, [R0+URZ+0x380], R3 ;  /* 0x00038003000075a7 */ /* 0x00452400080011ff */
[----:B----4-:R-:W-:Y:S05]  /*9cf0*/  @!P0 NANOSLEEP.SYNCS 0x989680 ;  /* 0x009896800000895d */ /* 0x010fea0003900000 */
[----:B------:R-:W4:Y:S02]  /*9d00*/  @!P0 SYNCS.PHASECHK.TRANS64 P0, [R0+URZ+0x380], R3 ;  /* 0x00038003000085a7 */ /* 0x000f2400080010ff */
[----:B----4-:R-:W-:Y:S05]  /*9d10*/  @!P0 BRA `(.L_x_128) ;  /* 0xfffffffc00f08947 */ /* 0x010fea000383ffff */
[----:B------:R-:W-:Y:S05]  /*9d20*/  BRA `(.L_x_277) ;  /* 0xffffffc800f07947 */ /* 0x000fea000383ffff */
.L_x_139:
[----:B-1----:R-:W-:Y:S04]  /*9d30*/  MOV R0, UR43 ;  /* 0x0000002b00007c02 */ /* 0x002fe80008000f00 */
[----:B------:R1:W2:Y:S03]  /*9d40*/  SYNCS.PHASECHK.TRANS64.TRYWAIT P1, [R0+URZ+0x360], R3 ;  /* 0x00036003000075a7 */ /* 0x0002a600080211ff */
[----:B--2---:R-:W-:Y:S05]  /*9d50*/  @!P1 NANOSLEEP.SYNCS 0x989680 ;  /* 0x009896800000995d */ /* 0x004fea0003900000 */
[----:B------:R-:W2:Y:S02]  /*9d60*/  @!P1 SYNCS.PHASECHK.TRANS64 P1, [R0+URZ+0x360], R3 ;  /* 0x00036003000095a7 */ /* 0x000ea400080210ff */
[----:B--2---:R-:W-:Y:S05]  /*9d70*/  @!P1 BRA `(.L_x_139) ;  /* 0xfffffffc00ec9947 */ /* 0x004fea000383ffff */
[----:B------:R-:W-:Y:S05]  /*9d80*/  BRA `(.L_x_138) ;  /* 0xffffffd400e47947 */ /* 0x000fea000383ffff */
.L_x_141:
[----:B-1----:R1:W4:Y:S02]  /*9d90*/  SYNCS.PHASECHK.TRANS64.TRYWAIT P1, [R92+URZ+0x3a0], R7 ;  /* 0x0003a0075c0075a7 */ /* 0x00232400080211ff */
[----:B----4-:R-:W-:Y:S05]  /*9da0*/  @!P1 NANOSLEEP.SYNCS 0x989680 ;  /* 0x009896800000995d */ /* 0x010fea0003900000 */
[----:B------:R-:W4:Y:S02]  /*9db0*/  @!P1 SYNCS.PHASECHK.TRANS64 P1, [R92+URZ+0x3a0], R7 ;  /* 0x0003a0075c0095a7 */ /* 0x000f2400080210ff */
[----:B----4-:R-:W-:Y:S05]  /*9dc0*/  @!P1 BRA `(.L_x_141) ;  /* 0xfffffffc00f09947 */ /* 0x010fea000383ffff */
[----:B------:R-:W-:Y:S05]  /*9dd0*/  BRA `(.L_x_140) ;  /* 0xffffffd800207947 */ /* 0x000fea000383ffff */
        .weak           $__internal_0_$__cuda_sm10x_tcgen05_guardrail_trap_col_being_dealloced_not_returned_by_alloc
        .type           $__internal_0_$__cuda_sm10x_tcgen05_guardrail_trap_col_being_dealloced_not_returned_by_alloc,@function
        .size           $__internal_0_$__cuda_sm10x_tcgen05_guardrail_trap_col_being_dealloced_not_returned_by_alloc,($__internal_1_$__cuda_sm10x_tcgen05_guardrail_trap_phase_invalid_during_alloc - $__internal_0_$__cuda_sm10x_tcgen05_guardrail_trap_col_being_dealloced_not_returned_by_alloc)
$__internal_0_$__cuda_sm10x_tcgen05_guardrail_trap_col_being_dealloced_not_returned_by_alloc:
[----:B------:R-:W-:Y:S05]  /*9de0*/  BPT.TRAP 0x1 ;  /* 0x000000040000795c */ /* 0x000fea0000300000 */
[----:B------:R-:W-:-:S04]  /*9df0*/  HFMA2 R3, -RZ, RZ, 0, 0 ;  /* 0x00000000ff037431 */ /* 0x000fc800000001ff */
[----:B------:R-:W-:Y:S05]  /*9e00*/  RET.REL.NODEC R2 `(_ZN7cutlass13device_kernelINS_4gemm6kernel13GemmUniversalIN4cute5tupleIJiiiiEEENS1_10collective13CollectiveMmaINS1_35MainloopSm100TmaUmmaWarpSpecializedILi54ELi2ELi4ENS5_IJNS4_1CILi1EEESB_SB_EEEEENS5_IJNSA_ILi64EEESE_NSA_ILi32EEEEEENS_12float_e5m2_tENS5_IJlSB_lEEESH_SI_NS4_8TiledMMAINS4_8MMA_AtomIJNS4_10MMA_TraitsINS4_19SM100_MMA_F8F6F4_SSEJSH_SH_fSE_SE_NS4_17integral_constantINS4_4UMMA5MajorELSP_0EEESQ_NSN_INSO_7ScaleInELSR_0EEESS_EEEEEENS4_6LayoutISC_NS5_IJNSA_ILi0EEESW_SW_EEEEENS5_IJNS4_10UnderscoreESZ_SZ_EEEEENS4_13SM90_TMA_LOADENS4_14ComposedLayoutINS4_7SwizzleILi1ELi4ELi3EEENS4_18smem_ptr_flag_bitsILi8EEENSV_INS5_IJNSA_ILi8EEESF_EEENS5_IJSF_SB_EEEEEEEvNS4_8identityES12_S1C_vS1D_EENS_8epilogue10collective18CollectiveEpilogueINS1F_23Sm100TmaWarpSpecializedILi1ELi1ELi32ELb0ELb0EEEJSG_NS5_IJNSV_ISE_SB_EES1K_EEESH_SI_SH_SI_NS1F_6fusion15FusionCallbacksIS1J_NS1M_17LinearCombinationISH_fSH_fLNS_15FloatRoundStyleE2EEESG_S1L_JEEENS4_5SM1004TMEM4LOAD26SM100_TMEM_LOAD_16dp32b32xES12_NS13_INS14_ILi2ELi4ELi3EEES17_NSV_INS5_IJS18_SE_EEENS5_IJSE_SB_EEEEEEENS4_39AutoVectorizingCopyWithAssumedAlignmentILi128EEENS4_14SM90_TMA_STOREES20_S22_S22_EEEvvEEEEvNT_6ParamsE) ;  /* 0xffffff60027c7950 */ /* 0x000fea0003c3ffff */
        .weak           $__internal_1_$__cuda_sm10x_tcgen05_guardrail_trap_phase_invalid_during_alloc
        .type           $__internal_1_$__cuda_sm10x_tcgen05_guardrail_trap_phase_invalid_during_alloc,@function
        .size           $__internal_1_$__cuda_sm10x_tcgen05_guardrail_trap_phase_invalid_during_alloc,($__internal_2_$__cuda_sm10x_tcgen05_guardrail_trap_unallocated_columns_being_dealloced - $__internal_1_$__cuda_sm10x_tcgen05_guardrail_trap_phase_invalid_during_alloc)
$__internal_1_$__cuda_sm10x_tcgen05_guardrail_trap_phase_invalid_during_alloc:
[----:B------:R-:W-:Y:S05]  /*9e10*/  BPT.TRAP 0x1 ;  /* 0x000000040000795c */ /* 0x000fea0000300000 */
[----:B------:R-:W-:-:S04]  /*9e20*/  MOV R3, 0x0 ;  /* 0x0000000000037802 */ /* 0x000fc80000000f00 */
[----:B------:R-:W-:Y:S05]  /*9e30*/  RET.REL.NODEC R2 `(_ZN7cutlass13device_kernelINS_4gemm6kernel13GemmUniversalIN4cute5tupleIJiiiiEEENS1_10collective13CollectiveMmaINS1_35MainloopSm100TmaUmmaWarpSpecializedILi54ELi2ELi4ENS5_IJNS4_1CILi1EEESB_SB_EEEEENS5_IJNSA_ILi64EEESE_NSA_ILi32EEEEEENS_12float_e5m2_tENS5_IJlSB_lEEESH_SI_NS4_8TiledMMAINS4_8MMA_AtomIJNS4_10MMA_TraitsINS4_19SM100_MMA_F8F6F4_SSEJSH_SH_fSE_SE_NS4_17integral_constantINS4_4UMMA5MajorELSP_0EEESQ_NSN_INSO_7ScaleInELSR_0EEESS_EEEEEENS4_6LayoutISC_NS5_IJNSA_ILi0EEESW_SW_EEEEENS5_IJNS4_10UnderscoreESZ_SZ_EEEEENS4_13SM90_TMA_LOADENS4_14ComposedLayoutINS4_7SwizzleILi1ELi4ELi3EEENS4_18smem_ptr_flag_bitsILi8EEENSV_INS5_IJNSA_ILi8EEESF_EEENS5_IJSF_SB_EEEEEEEvNS4_8identityES12_S1C_vS1D_EENS_8epilogue10collective18CollectiveEpilogueINS1F_23Sm100TmaWarpSpecializedILi1ELi1ELi32ELb0ELb0EEEJSG_NS5_IJNSV_ISE_SB_EES1K_EEESH_SI_SH_SI_NS1F_6fusion15FusionCallbacksIS1J_NS1M_17LinearCombinationISH_fSH_fLNS_15FloatRoundStyleE2EEESG_S1L_JEEENS4_5SM1004TMEM4LOAD26SM100_TMEM_LOAD_16dp32b32xES12_NS13_INS14_ILi2ELi4ELi3EEES17_NSV_INS5_IJS18_SE_EEENS5_IJSE_SB_EEEEEEENS4_39AutoVectorizingCopyWithAssumedAlignmentILi128EEENS4_14SM90_TMA_STOREES20_S22_S22_EEEvvEEEEvNT_6ParamsE) ;  /* 0xffffff6002707950 */ /* 0x000fea0003c3ffff */
        .weak           $__internal_2_$__cuda_sm10x_tcgen05_guardrail_trap_unallocated_columns_being_dealloced
        .type           $__internal_2_$__cuda_sm10x_tcgen05_guardrail_trap_unallocated_columns_being_dealloced,@function
        .size           $__internal_2_$__cuda_sm10x_tcgen05_guardrail_trap_unallocated_columns_being_dealloced,(.L_x_279 - $__internal_2_$__cuda_sm10x_tcgen05_guardrail_trap_unallocated_columns_being_dealloced)
$__internal_2_$__cuda_sm10x_tcgen05_guardrail_trap_unallocated_columns_being_dealloced:
[----:B------:R-:W-:Y:S05]  /*9e40*/  BPT.TRAP 0x1 ;  /* 0x000000040000795c */ /* 0x000fea0000300000 */
[----:B------:R-:W-:-:S04]  /*9e50*/  HFMA2 R3, -RZ, RZ, 0, 0 ;  /* 0x00000000ff037431 */ /* 0x000fc800000001ff */
[----:B------:R-:W-:Y:S05]  /*9e60*/  RET.REL.NODEC R2 `(_ZN7cutlass13device_kernelINS_4gemm6kernel13GemmUniversalIN4cute5tupleIJiiiiEEENS1_10collective13CollectiveMmaINS1_35MainloopSm100TmaUmmaWarpSpecializedILi54ELi2ELi4ENS5_IJNS4_1CILi1EEESB_SB_EEEEENS5_IJNSA_ILi64EEESE_NSA_ILi32EEEEEENS_12float_e5m2_tENS5_IJlSB_lEEESH_SI_NS4_8TiledMMAINS4_8MMA_AtomIJNS4_10MMA_TraitsINS4_19SM100_MMA_F8F6F4_SSEJSH_SH_fSE_SE_NS4_17integral_constantINS4_4UMMA5MajorELSP_0EEESQ_NSN_INSO_7ScaleInELSR_0EEESS_EEEEEENS4_6LayoutISC_NS5_IJNSA_ILi0EEESW_SW_EEEEENS5_IJNS4_10UnderscoreESZ_SZ_EEEEENS4_13SM90_TMA_LOADENS4_14ComposedLayoutINS4_7SwizzleILi1ELi4ELi3EEENS4_18smem_ptr_flag_bitsILi8EEENSV_INS5_IJNSA_ILi8EEESF_EEENS5_IJSF_SB_EEEEEEEvNS4_8identityES12_S1C_vS1D_EENS_8epilogue10collective18CollectiveEpilogueINS1F_23Sm100TmaWarpSpecializedILi1ELi1ELi32ELb0ELb0EEEJSG_NS5_IJNSV_ISE_SB_EES1K_EEESH_SI_SH_SI_NS1F_6fusion15FusionCallbacksIS1J_NS1M_17LinearCombinationISH_fSH_fLNS_15FloatRoundStyleE2EEESG_S1L_JEEENS4_5SM1004TMEM4LOAD26SM100_TMEM_LOAD_16dp32b32xES12_NS13_INS14_ILi2ELi4ELi3EEES17_NSV_INS5_IJS18_SE_EEENS5_IJSE_SB_EEEEEEENS4_39AutoVectorizingCopyWithAssumedAlignmentILi128EEENS4_14SM90_TMA_STOREES20_S22_S22_EEEvvEEEEvNT_6ParamsE) ;  /* 0xffffff6002647950 */ /* 0x000fea0003c3ffff */
.L_x_278:
[----:B------:R-:W-:-:S00]  /*9e70*/  BRA `(.L_x_278) ;  /* 0xfffffffc00fc7947 */ /* 0x000fc0000383ffff */
[----:B------:R-:W-:-:S00]  /*9e80*/  NOP ;  /* 0x0000000000007918 */ /* 0x000fc00000000000 */
[----:B------:R-:W-:-:S00]  /*9e90*/  NOP ;  /* 0x0000000000007918 */ /* 0x000fc00000000000 */
[----:B------:R-:W-:-:S00]  /*9ea0*/  NOP ;  /* 0x0000000000007918 */ /* 0x000fc00000000000 */
[----:B------:R-:W-:-:S00]  /*9eb0*/  NOP ;  /* 0x0000000000007918 */ /* 0x000fc00000000000 */
[----:B------:R-:W-:-:S00]  /*9ec0*/  NOP ;  /* 0x0000000000007918 */ /* 0x000fc00000000000 */
[----:B------:R-:W-:-:S00]  /*9ed0*/  NOP ;  /* 0x0000000000007918 */ /* 0x000fc00000000000 */
[----:B------:R-:W-:-:S00]  /*9ee0*/  NOP ;  /* 0x0000000000007918 */ /* 0x000fc00000000000 */
[----:B------:R-:W-:-:S00]  /*9ef0*/  NOP ;  /* 0x0000000000007918 */ /* 0x000fc00000000000 */
.L_x_279:


//--------------------- .nv.global.init           --------------------------
	.section	.nv.global.init,"aw",@progbits
.nv.global.init:
	.type		$str$27,@object
	.size		$str$27,($str$28 - $str$27)
$str$27:
        /*0000*/ 	.byte	0x28, 0x61, 0x64, 0x64, 0x72, 0x65, 0x73, 0x73, 0x20, 0x26, 0x20, 0x6d, 0x61, 0x73, 0x6b, 0x29
        /*0010*/ 	.byte	0x20, 0x3d, 0x3d, 0x20, 0x30, 0x00
	.type		$str$28,@object
	.size		$str$28,($str$26 - $str$28)
$str$28:
        /*0016*/ 	.byte	0x2f, 0x74, 0x6d, 0x70, 0x2f, 0x63, 0x75, 0x74, 0x6c, 0x61, 0x73, 0x73, 0x5f, 0x73, 0x77, 0x65
        /*0026*/ 	.byte	0x65, 0x70, 0x5f, 0x73, 0x72, 0x63, 0x2f, 0x69, 0x6e, 0x63, 0x6c, 0x75, 0x64, 0x65, 0x2f, 0x63
        /*0036*/ 	.byte	0x75, 0x74, 0x65, 0x2f, 0x70, 0x6f, 0x69, 0x6e, 0x74, 0x65, 0x72, 0x5f, 0x66, 0x6c, 0x61, 0x67
        /*0046*/ 	.byte	0x67, 0x65, 0x64, 0x2e, 0x68, 0x70, 0x70, 0x00
	.type		$str$26,@object
	.size		$str$26,($str$25 - $str$26)
$str$26:
        /*004e*/ 	.byte	0x2f, 0x74, 0x6d, 0x70, 0x2f, 0x63, 0x75, 0x74, 0x6c, 0x61, 0x73, 0x73, 0x5f, 0x73, 0x77, 0x65
        /*005e*/ 	.byte	0x65, 0x70, 0x5f, 0x73, 0x72, 0x63, 0x2f, 0x69, 0x6e, 0x63, 0x6c, 0x75, 0x64, 0x65, 0x2f, 0x63
        /*006e*/ 	.byte	0x75, 0x74, 0x65, 0x2f, 0x61, 0x74, 0x6f, 0x6d, 0x2f, 0x63, 0x6f, 0x70, 0x79, 0x5f, 0x74, 0x72
        /*007e*/ 	.byte	0x61, 0x69, 0x74, 0x73, 0x5f, 0x73, 0x6d, 0x31, 0x30, 0x30, 0x2e, 0x68, 0x70, 0x70, 0x00
	.type		$str$25,@object
	.size		$str$25,(__unnamed_1 - $str$25)
$str$25:
        /*008d*/ 	.byte	0x28, 0x28, 0x75, 0x69, 0x6e, 0x74, 0x33, 0x32, 0x5f, 0x74, 0x28, 0x74, 0x68, 0x72, 0x65, 0x61
        /*009d*/ 	.byte	0x64, 0x49, 0x64, 0x78, 0x2e, 0x78, 0x29, 0x20, 0x2f, 0x20, 0x33, 0x32, 0x29, 0x20, 0x25, 0x20
        /*00ad*/ 	.byte	0x34, 0x29, 0x20, 0x3d, 0x3d, 0x20, 0x28, 0x28, 0x28, 0x74, 0x6d, 0x65, 0x6d, 0x5f, 0x61, 0x64
        /*00bd*/ 	.byte	0x64, 0x72, 0x20, 0x3e, 0x3e, 0x20, 0x31, 0x36, 0x29, 0x20, 0x2f, 0x20, 0x33, 0x32, 0x29, 0x20
        /*00cd*/ 	.byte	0x25, 0x20, 0x34, 0x29, 0x00
	.type		__unnamed_1,@object
	.size		__unnamed_1,(__unnamed_2 - __unnamed_1)
__unnamed_1:
        /*00d2*/ 	.byte	0x61, 0x75, 0x74, 0x6f, 0x20, 0x63, 0x75, 0x74, 0x65, 0x3a, 0x3a, 0x61, 0x73, 0x5f, 0x70, 0x6f
        /* <DEDUP_REMOVED lines=24> */
        /*0262*/ 	.byte	0x3c, 0x34, 0x30, 0x39, 0x36, 0x3e, 0x3e, 0x3e, 0x3e, 0x5d, 0x00
	.type		__unnamed_2,@object
	.size		__unnamed_2,(.L_2 - __unnamed_2)
__unnamed_2:
        /* <DEDUP_REMOVED lines=40> */
        /*04ed*/ 	.byte	0x74, 0x65, 0x3a, 0x3a, 0x43, 0x3c, 0x30, 0x3e, 0x3e, 0x3e, 0x3e, 0x5d, 0x00
.L_2:


//--------------------- .nv.shared._ZN7cutlass13device_kernelINS_4gemm6kernel13GemmUniversalIN4cute5tupleIJiiiiEEENS1_10collective13CollectiveMmaINS1_35MainloopSm100TmaUmmaWarpSpecializedILi54ELi2ELi4ENS5_IJNS4_1CILi1EEESB_SB_EEEEENS5_IJNSA_ILi64EEESE_NSA_ILi32EEEEEENS_12float_e5m2_tENS5_IJlSB_lEEESH_SI_NS4_8TiledMMAINS4_8MMA_AtomIJNS4_10MMA_TraitsINS4_19SM100_MMA_F8F6F4_SSEJSH_SH_fSE_SE_NS4_17integral_constantINS4_4UMMA5MajorELSP_0EEESQ_NSN_INSO_7ScaleInELSR_0EEESS_EEEEEENS4_6LayoutISC_NS5_IJNSA_ILi0EEESW_SW_EEEEENS5_IJNS4_10UnderscoreESZ_SZ_EEEEENS4_13SM90_TMA_LOADENS4_14ComposedLayoutINS4_7SwizzleILi1ELi4ELi3EEENS4_18smem_ptr_flag_bitsILi8EEENSV_INS5_IJNSA_ILi8EEESF_EEENS5_IJSF_SB_EEEEEEEvNS4_8identityES12_S1C_vS1D_EENS_8epilogue10collective18CollectiveEpilogueINS1F_23Sm100TmaWarpSpecializedILi1ELi1ELi32ELb0ELb0EEEJSG_NS5_IJNSV_ISE_SB_EES1K_EEESH_SI_SH_SI_NS1F_6fusion15FusionCallbacksIS1J_NS1M_17LinearCombinationISH_fSH_fLNS_15FloatRoundStyleE2EEESG_S1L_JEEENS4_5SM1004TMEM4LOAD26SM100_TMEM_LOAD_16dp32b32xES12_NS13_INS14_ILi2ELi4ELi3EEES17_NSV_INS5_IJS18_SE_EEENS5_IJSE_SB_EEEEEEENS4_39AutoVectorizingCopyWithAssumedAlignmentILi128EEENS4_14SM90_TMA_STOREES20_S22_S22_EEEvvEEEEvNT_6ParamsE --------------------------
	.section	.nv.shared._ZN7cutlass13device_kernelINS_4gemm6kernel13GemmUniversalIN4cute5tupleIJiiiiEEENS1_10collective13CollectiveMmaINS1_35MainloopSm100TmaUmmaWarpSpecializedILi54ELi2ELi4ENS5_IJNS4_1CILi1EEESB_SB_EEEEENS5_IJNSA_ILi64EEESE_NSA_ILi32EEEEEENS_12float_e5m2_tENS5_IJlSB_lEEESH_SI_NS4_8TiledMMAINS4_8MMA_AtomIJNS4_10MMA_TraitsINS4_19SM100_MMA_F8F6F4_SSEJSH_SH_fSE_SE_NS4_17integral_constantINS4_4UMMA5MajorELSP_0EEESQ_NSN_INSO_7ScaleInELSR_0EEESS_EEEEEENS4_6LayoutISC_NS5_IJNSA_ILi0EEESW_SW_EEEEENS5_IJNS4_10UnderscoreESZ_SZ_EEEEENS4_13SM90_TMA_LOADENS4_14ComposedLayoutINS4_7SwizzleILi1ELi4ELi3EEENS4_18smem_ptr_flag_bitsILi8EEENSV_INS5_IJNSA_ILi8EEESF_EEENS5_IJSF_SB_EEEEEEEvNS4_8identityES12_S1C_vS1D_EENS_8epilogue10collective18CollectiveEpilogueINS1F_23Sm100TmaWarpSpecializedILi1ELi1ELi32ELb0ELb0EEEJSG_NS5_IJNSV_ISE_SB_EES1K_EEESH_SI_SH_SI_NS1F_6fusion15FusionCallbacksIS1J_NS1M_17LinearCombinationISH_fSH_fLNS_15FloatRoundStyleE2EEESG_S1L_JEEENS4_5SM1004TMEM4LOAD26SM100_TMEM_LOAD_16dp32b32xES12_NS13_INS14_ILi2ELi4ELi3EEES17_NSV_INS5_IJS18_SE_EEENS5_IJSE_SB_EEEEEEENS4_39AutoVectorizingCopyWithAssumedAlignmentILi128EEENS4_14SM90_TMA_STOREES20_S22_S22_EEEvvEEEEvNT_6ParamsE,"aw",@nobits
	.sectionflags	@""
	.align	16
	.zero		1024


//--------------------- .nv.shared.reserved.0     --------------------------
	.section	.nv.shared.reserved.0,"aw",@nobits
	.weak		__nv_reservedSMEM_offset_0_alias
	.size		__nv_reservedSMEM_offset_0_alias, 0, 64
	.other		__nv_reservedSMEM_offset_0_alias,@"STO_CUDA_RESERVED_SHARED STV_DEFAULT"
__nv_reservedSMEM_offset_0_alias:
	.zero		0
.nv.shared.reserved.0:
	.zero		64
	.weak		__nv_reservedSMEM_tcgen05_partition
	.type		__nv_reservedSMEM_tcgen05_partition,@object
	.size		__nv_reservedSMEM_tcgen05_partition,(.L_0 - __nv_reservedSMEM_tcgen05_partition)
__nv_reservedSMEM_tcgen05_partition:
	.zero		32
.L_0:


//--------------------- .nv.global                --------------------------
	.section	.nv.global,"aw",@nobits
.nv.global:
	.type		_ZN40_INTERNAL_48c294dd_4_k_cu_5e5c2a42_295124cute1_E,@object
	.size		_ZN40_INTERNAL_48c294dd_4_k_cu_5e5c2a42_295124cute1_E,(_ZN40_INTERNAL_48c294dd_4_k_cu_5e5c2a42_295124cuda3std3__45__cpo6cbeginE - _ZN40_INTERNAL_48c294dd_4_k_cu_5e5c2a42_295124cute1_E)
_ZN40_INTERNAL_48c294dd_4_k_cu_5e5c2a42_295124cute1_E:
	.zero		1
	.type		_ZN40_INTERNAL_48c294dd_4_k_cu_5e5c2a42_295124cuda3std3__45__cpo6cbeginE,@object
	.size		_ZN40_INTERNAL_48c294dd_4_k_cu_5e5c2a42_295124cuda3std3__45__cpo6cbeginE,(_ZN40_INTERNAL_48c294dd_4_k_cu_5e5c2a42_295124cuda3std3__48in_placeE - _ZN40_INTERNAL_48c294dd_4_k_cu_5e5c2a42_295124cuda3std3__45__cpo6cbeginE)
_ZN40_INTERNAL_48c294dd_4_k_cu_5e5c2a42_295124cuda3std3__45__cpo6cbeginE:
	.zero		1
	.type		_ZN40_INTERNAL_48c294dd_4_k_cu_5e5c2a42_295124cuda3std3__48in_placeE,@object
	.size		_ZN40_INTERNAL_48c294dd_4_k_cu_5e5c2a42_295124cuda3std3__48in_placeE,(_ZN40_INTERNAL_48c294dd_4_k_cu_5e5c2a42_295124cuda3std6ranges3__45__cpo9iter_moveE - _ZN40_INTERNAL_48c294dd_4_k_cu_5e5c2a42_295124cuda3std3__48in_placeE)
_ZN40_INTERNAL_48c294dd_4_k_cu_5e5c2a42_295124cuda3std3__48in_placeE:
	.zero		1
	.type		_ZN40_INTERNAL_48c294dd_4_k_cu_5e5c2a42_295124cuda3std6ranges3__45__cpo9iter_moveE,@object
	.size		_ZN40_INTERNAL_48c294dd_4_k_cu_5e5c2a42_295124cuda3std6ranges3__45__cpo9iter_moveE,(_ZN40_INTERNAL_48c294dd_4_k_cu_5e5c2a42_295124cuda3std3__45__cpo5beginE - _ZN40_INTERNAL_48c294dd_4_k_cu_5e5c2a42_295124cuda3std6ranges3__45__cpo9iter_moveE)
_ZN40_INTERNAL_48c294dd_4_k_cu_5e5c2a42_295124cuda3std6ranges3__45__cpo9iter_moveE:
	.zero		1
	.type		_ZN40_INTERNAL_48c294dd_4_k_cu_5e5c2a42_295124cuda3std3__45__cpo5beginE,@object
	.size		_ZN40_INTERNAL_48c294dd_4_k_cu_5e5c2a42_295124cuda3std3__45__cpo5beginE,(_ZN40_INTERNAL_48c294dd_4_k_cu_5e5c2a42_295124cuda3std3__442_GLOBAL__N__48c294dd_4_k_cu_5e5c2a42_295126ignoreE - _ZN40_INTERNAL_48c294dd_4_k_cu_5e5c2a42_295124cuda3std3__45__cpo5beginE)
_ZN40_INTERNAL_48c294dd_4_k_cu_5e5c2a42_295124cuda3std3__45__cpo5beginE:
	.zero		1
	.type		_ZN40_INTERNAL_48c294dd_4_k_cu_5e5c2a42_295124cuda3std3__442_GLOBAL__N__48c294dd_4_k_cu_5e5c2a42_295126ignoreE,@object
	.size		_ZN40_INTERNAL_48c294dd_4_k_cu_5e5c2a42_295124cuda3std3__442_GLOBAL__N__48c294dd_4_k_cu_5e5c2a42_295126ignoreE,(_ZN40_INTERNAL_48c294dd_4_k_cu_5e5c2a42_295124cute7productE - _ZN40_INTERNAL_48c294dd_4_k_cu_5e5c2a42_295124cuda3std3__442_GLOBAL__N__48c294dd_4_k_cu_5e5c2a42_295126ignoreE)
_ZN40_INTERNAL_48c294dd_4_k_cu_5e5c2a42_295124cuda3std3__442_GLOBAL__N__48c294dd_4_k_cu_5e5c2a42_295126ignoreE:
	.zero		1
	.type		_ZN40_INTERNAL_48c294dd_4_k_cu_5e5c2a42_295124cute7productE,@object
	.size		_ZN40_INTERNAL_48c294dd_4_k_cu_5e5c2a42_295124cute7productE,(_ZN40_INTERNAL_48c294dd_4_k_cu_5e5c2a42_295124cuda3std3__45__cpo3endE - _ZN40_INTERNAL_48c294dd_4_k_cu_5e5c2a42_295124cute7productE)
_ZN40_INTERNAL_48c294dd_4_k_cu_5e5c2a42_295124cute7productE:
	.zero		1
	.type		_ZN40_INTERNAL_48c294dd_4_k_cu_5e5c2a42_295124cuda3std3__45__cpo3endE,@object
	.size		_ZN40_INTERNAL_48c294dd_4_k_cu_5e5c2a42_295124cuda3std3__45__cpo3endE,(_ZN40_INTERNAL_48c294dd_4_k_cu_5e5c2a42_295124cuda3std3__419piecewise_constructE - _ZN40_INTERNAL_48c294dd_4_k_cu_5e5c2a42_295124cuda3std3__45__cpo3endE)
_ZN40_INTERNAL_48c294dd_4_k_cu_5e5c2a42_295124cuda3std3__45__cpo3endE:
	.zero		1
	.type		_ZN40_INTERNAL_48c294dd_4_k_cu_5e5c2a42_295124cuda3std3__419piecewise_constructE,@object
	.size		_ZN40_INTERNAL_48c294dd_4_k_cu_5e5c2a42_295124cuda3std3__419piecewise_constructE,(_ZN40_INTERNAL_48c294dd_4_k_cu_5e5c2a42_295124cuda3std3__45__cpo4cendE - _ZN40_INTERNAL_48c294dd_4_k_cu_5e5c2a42_295124cuda3std3__419piecewise_constructE)
_ZN40_INTERNAL_48c294dd_4_k_cu_5e5c2a42_295124cuda3std3__419piecewise_constructE:
	.zero		1
	.type		_ZN40_INTERNAL_48c294dd_4_k_cu_5e5c2a42_295124cuda3std3__45__cpo4cendE,@object
	.size		_ZN40_INTERNAL_48c294dd_4_k_cu_5e5c2a42_295124cuda3std3__45__cpo4cendE,(_ZN40_INTERNAL_48c294dd_4_k_cu_5e5c2a42_295124cuda3std6ranges3__45__cpo4swapE - _ZN40_INTERNAL_48c294dd_4_k_cu_5e5c2a42_295124cuda3std3__45__cpo4cendE)
_ZN40_INTERNAL_48c294dd_4_k_cu_5e5c2a42_295124cuda3std3__45__cpo4cendE:
	.zero		1
	.type		_ZN40_INTERNAL_48c294dd_4_k_cu_5e5c2a42_295124cuda3std6ranges3__45__cpo4swapE,@object
	.size		_ZN40_INTERNAL_48c294dd_4_k_cu_5e5c2a42_295124cuda3std6ranges3__45__cpo4swapE,(.L_10 - _ZN40_INTERNAL_48c294dd_4_k_cu_5e5c2a42_295124cuda3std6ranges3__45__cpo4swapE)
_ZN40_INTERNAL_48c294dd_4_k_cu_5e5c2a42_295124cuda3std6ranges3__45__cpo4swapE:
	.zero		1
.L_10:


//--------------------- .nv.constant0._ZN7cutlass13device_kernelINS_4gemm6kernel13GemmUniversalIN4cute5tupleIJiiiiEEENS1_10collective13CollectiveMmaINS1_35MainloopSm100TmaUmmaWarpSpecializedILi54ELi2ELi4ENS5_IJNS4_1CILi1EEESB_SB_EEEEENS5_IJNSA_ILi64EEESE_NSA_ILi32EEEEEENS_12float_e5m2_tENS5_IJlSB_lEEESH_SI_NS4_8TiledMMAINS4_8MMA_AtomIJNS4_10MMA_TraitsINS4_19SM100_MMA_F8F6F4_SSEJSH_SH_fSE_SE_NS4_17integral_constantINS4_4UMMA5MajorELSP_0EEESQ_NSN_INSO_7ScaleInELSR_0EEESS_EEEEEENS4_6LayoutISC_NS5_IJNSA_ILi0EEESW_SW_EEEEENS5_IJNS4_10UnderscoreESZ_SZ_EEEEENS4_13SM90_TMA_LOADENS4_14ComposedLayoutINS4_7SwizzleILi1ELi4ELi3EEENS4_18smem_ptr_flag_bitsILi8EEENSV_INS5_IJNSA_ILi8EEESF_EEENS5_IJSF_SB_EEEEEEEvNS4_8identityES12_S1C_vS1D_EENS_8epilogue10collective18CollectiveEpilogueINS1F_23Sm100TmaWarpSpecializedILi1ELi1ELi32ELb0ELb0EEEJSG_NS5_IJNSV_ISE_SB_EES1K_EEESH_SI_SH_SI_NS1F_6fusion15FusionCallbacksIS1J_NS1M_17LinearCombinationISH_fSH_fLNS_15FloatRoundStyleE2EEESG_S1L_JEEENS4_5SM1004TMEM4LOAD26SM100_TMEM_LOAD_16dp32b32xES12_NS13_INS14_ILi2ELi4ELi3EEES17_NSV_INS5_IJS18_SE_EEENS5_IJSE_SB_EEEEEEENS4_39AutoVectorizingCopyWithAssumedAlignmentILi128EEENS4_14SM90_TMA_STOREES20_S22_S22_EEEvvEEEEvNT_6ParamsE --------------------------
	.section	.nv.constant0._ZN7cutlass13device_kernelINS_4gemm6kernel13GemmUniversalIN4cute5tupleIJiiiiEEENS1_10collective13CollectiveMmaINS1_35MainloopSm100TmaUmmaWarpSpecializedILi54ELi2ELi4ENS5_IJNS4_1CILi1EEESB_SB_EEEEENS5_IJNSA_ILi64EEESE_NSA_ILi32EEEEEENS_12float_e5m2_tENS5_IJlSB_lEEESH_SI_NS4_8TiledMMAINS4_8MMA_AtomIJNS4_10MMA_TraitsINS4_19SM100_MMA_F8F6F4_SSEJSH_SH_fSE_SE_NS4_17integral_constantINS4_4UMMA5MajorELSP_0EEESQ_NSN_INSO_7ScaleInELSR_0EEESS_EEEEEENS4_6LayoutISC_NS5_IJNSA_ILi0EEESW_SW_EEEEENS5_IJNS4_10UnderscoreESZ_SZ_EEEEENS4_13SM90_TMA_LOADENS4_14ComposedLayoutINS4_7SwizzleILi1ELi4ELi3EEENS4_18smem_ptr_flag_bitsILi8EEENSV_INS5_IJNSA_ILi8EEESF_EEENS5_IJSF_SB_EEEEEEEvNS4_8identityES12_S1C_vS1D_EENS_8epilogue10collective18CollectiveEpilogueINS1F_23Sm100TmaWarpSpecializedILi1ELi1ELi32ELb0ELb0EEEJSG_NS5_IJNSV_ISE_SB_EES1K_EEESH_SI_SH_SI_NS1F_6fusion15FusionCallbacksIS1J_NS1M_17LinearCombinationISH_fSH_fLNS_15FloatRoundStyleE2EEESG_S1L_JEEENS4_5SM1004TMEM4LOAD26SM100_TMEM_LOAD_16dp32b32xES12_NS13_INS14_ILi2ELi4ELi3EEES17_NSV_INS5_IJS18_SE_EEENS5_IJSE_SB_EEEEEEENS4_39AutoVectorizingCopyWithAssumedAlignmentILi128EEENS4_14SM90_TMA_STOREES20_S22_S22_EEEvvEEEEvNT_6ParamsE,"a",@progbits
	.sectionflags	@""
	.align	4
.nv.constant0._ZN7cutlass13device_kernelINS_4gemm6kernel13GemmUniversalIN4cute5tupleIJiiiiEEENS1_10collective13CollectiveMmaINS1_35MainloopSm100TmaUmmaWarpSpecializedILi54ELi2ELi4ENS5_IJNS4_1CILi1EEESB_SB_EEEEENS5_IJNSA_ILi64EEESE_NSA_ILi32EEEEEENS_12float_e5m2_tENS5_IJlSB_lEEESH_SI_NS4_8TiledMMAINS4_8MMA_AtomIJNS4_10MMA_TraitsINS4_19SM100_MMA_F8F6F4_SSEJSH_SH_fSE_SE_NS4_17integral_constantINS4_4UMMA5MajorELSP_0EEESQ_NSN_INSO_7ScaleInELSR_0EEESS_EEEEEENS4_6LayoutISC_NS5_IJNSA_ILi0EEESW_SW_EEEEENS5_IJNS4_10UnderscoreESZ_SZ_EEEEENS4_13SM90_TMA_LOADENS4_14ComposedLayoutINS4_7SwizzleILi1ELi4ELi3EEENS4_18smem_ptr_flag_bitsILi8EEENSV_INS5_IJNSA_ILi8EEESF_EEENS5_IJSF_SB_EEEEEEEvNS4_8identityES12_S1C_vS1D_EENS_8epilogue10collective18CollectiveEpilogueINS1F_23Sm100TmaWarpSpecializedILi1ELi1ELi32ELb0ELb0EEEJSG_NS5_IJNSV_ISE_SB_EES1K_EEESH_SI_SH_SI_NS1F_6fusion15FusionCallbacksIS1J_NS1M_17LinearCombinationISH_fSH_fLNS_15FloatRoundStyleE2EEESG_S1L_JEEENS4_5SM1004TMEM4LOAD26SM100_TMEM_LOAD_16dp32b32xES12_NS13_INS14_ILi2ELi4ELi3EEES17_NSV_INS5_IJS18_SE_EEENS5_IJSE_SB_EEEEEEENS4_39AutoVectorizingCopyWithAssumedAlignmentILi128EEENS4_14SM90_TMA_STOREES20_S22_S22_EEEvvEEEEvNT_6ParamsE:
	.zero		2944


//--------------------- SYMBOLS --------------------------

	.type		.nv.reservedSmem.offset0,@object
	.size		.nv.reservedSmem.offset0,0x4
	.type		.nv.reservedSmem.cap,@object
	.size		.nv.reservedSmem.cap,0x4
	.type		__assertfail,@function
